// auto-generated by cutlass_sweep.gemm — config: {"arch": "sm_90", "cluster_m": 1, "cluster_n": 1, "dtype": "e4m3", "stages": 3, "tile_k": 128, "tile_m": 64, "tile_n": 256}
#include "cutlass/cutlass.h"
#include "cutlass/gemm/collective/collective_builder.hpp"
#include "cutlass/gemm/device/gemm_universal_adapter.h"
#include "cutlass/gemm/kernel/gemm_universal.hpp"
#include "cutlass/epilogue/collective/collective_builder.hpp"

using ElemA = cutlass::float_e4m3_t;
using ElemB = cutlass::float_e4m3_t;
using ElemCD = cutlass::float_e4m3_t;
using Acc  = float;
using TileShape    = cute::Shape<cute::_64, cute::_256, cute::_128>;
using ClusterShape = cute::Shape<cute::_1, cute::_1, cute::_1>;

using CollectiveEpilogue = typename cutlass::epilogue::collective::CollectiveBuilder<
    cutlass::arch::Sm90, cutlass::arch::OpClassTensorOp,
    TileShape, ClusterShape,
    cutlass::epilogue::collective::EpilogueTileAuto,
    Acc, Acc,
    ElemCD, cutlass::layout::RowMajor, 128 / cutlass::sizeof_bits<ElemCD>::value,
    ElemCD, cutlass::layout::RowMajor, 128 / cutlass::sizeof_bits<ElemCD>::value,
    cutlass::epilogue::collective::EpilogueScheduleAuto
  >::CollectiveOp;

using CollectiveMainloop = typename cutlass::gemm::collective::CollectiveBuilder<
    cutlass::arch::Sm90, cutlass::arch::OpClassTensorOp,
    ElemA, cutlass::layout::RowMajor, 128 / cutlass::sizeof_bits<ElemA>::value,
    ElemB, cutlass::layout::ColumnMajor, 128 / cutlass::sizeof_bits<ElemB>::value,
    Acc,
    TileShape, ClusterShape,
    cutlass::gemm::collective::StageCount<3>,
    cutlass::gemm::collective::KernelScheduleAuto
  >::CollectiveOp;

using GemmKernel = cutlass::gemm::kernel::GemmUniversal<
    cute::Shape<int,int,int,int>,
    CollectiveMainloop,
    CollectiveEpilogue
>;
using Gemm = cutlass::gemm::device::GemmUniversalAdapter<GemmKernel>;

// Force the device kernel symbol into the cubin without needing a host main.
auto* _anchor = &cutlass::device_kernel<GemmKernel>;


// ===== COMPILED SASS (sm_90a) =====

	.target	sm_90a

	.elftype	@"ET_EXEC"


//--------------------- .note.nv.tkinfo           --------------------------
	.section	.note.nv.tkinfo,"",@"SHT_NOTE"
	.sectionflags	@"SHF_NOTE_NV_TKINFO"
	.tkinfo
        /*0018*/ 	.word	0x00000002
        /*0030*/ 	.string	""
        /*0030*/ 	.string	"ptxas"
        /*0030*/ 	.string	"Cuda compilation tools, release 13.0, V13.0.88"
        /*0030*/ 	.string	"Build cuda_13.0.r13.0/compiler.36424714_0"
        /*0030*/ 	.string	"-arch sm_90a -m 64 "



//--------------------- .note.nv.cuinfo           --------------------------
	.section	.note.nv.cuinfo,"",@"SHT_NOTE"
	.sectionflags	@"SHF_NOTE_NV_CUINFO"
        /*0018*/ 	.short	0x0002
        /*001a*/ 	.short	0x005a
        /*001c*/ 	.short	0x0082
	.zero		2


//--------------------- .nv.info                  --------------------------
	.section	.nv.info,"",@"SHT_CUDA_INFO"
	.align	4


	//----- nvinfo : EIATTR_REGCOUNT
	.align		4
        /*0000*/ 	.byte	0x04, 0x2f
        /*0002*/ 	.short	(.L_12 - .L_11)
	.align		4
.L_11:
        /*0004*/ 	.word	index@(_ZN7cutlass13device_kernelINS_4gemm6kernel13GemmUniversalIN4cute5tupleIJiiiiEEENS1_10collective13CollectiveMmaINS1_37MainloopSm90TmaGmmaWarpSpecializedFP8ILi3ENS5_IJNS4_1CILi1EEESB_SB_EEENS1_32KernelTmaWarpSpecializedPingpongEEENS5_IJNSA_ILi64EEENSA_ILi256EEENSA_ILi128EEEEEENS_12float_e4m3_tENS5_IJlSB_lEEESJ_SK_NS4_8TiledMMAINS4_8MMA_AtomIJNS4_4SM904GMMA31MMA_64x256x32_F32E4M3E4M3_SS_TNILNSO_7ScaleInE1ELSQ_1EEEEEENS4_6LayoutISC_NS5_IJNSA_ILi0EEESU_SU_EEEEENS5_IJNS4_10UnderscoreESX_SX_EEEEENS4_13SM90_TMA_LOADENS4_14ComposedLayoutINS4_7SwizzleILi3ELi4ELi3EEENS4_18smem_ptr_flag_bitsILi8EEENST_INS5_IJNSA_ILi8EEESH_EEENS5_IJSH_SB_EEEEEEEvNS4_8identityES10_S1A_vS1B_EENS_8epilogue10collective6detail29Sm90TmaWarpSpecializedAdapterINS1E_15DefaultEpilogueISJ_SK_SK_NS1D_6thread17LinearCombinationISJ_Li1EffLNS1I_9ScaleType4KindE0ELNS_15FloatRoundStyleE2ESJ_EENS1_15EpilogueDefaultEEEEEvvEEEEvNT_6ParamsE)
        /*0008*/ 	.word	0x000000a8


	//----- nvinfo : EIATTR_FRAME_SIZE
	.align		4
.L_12:
        /*000c*/ 	.byte	0x04, 0x11
        /*000e*/ 	.short	(.L_14 - .L_13)
	.align		4
.L_13:
        /*0010*/ 	.word	index@(_ZN7cutlass13device_kernelINS_4gemm6kernel13GemmUniversalIN4cute5tupleIJiiiiEEENS1_10collective13CollectiveMmaINS1_37MainloopSm90TmaGmmaWarpSpecializedFP8ILi3ENS5_IJNS4_1CILi1EEESB_SB_EEENS1_32KernelTmaWarpSpecializedPingpongEEENS5_IJNSA_ILi64EEENSA_ILi256EEENSA_ILi128EEEEEENS_12float_e4m3_tENS5_IJlSB_lEEESJ_SK_NS4_8TiledMMAINS4_8MMA_AtomIJNS4_4SM904GMMA31MMA_64x256x32_F32E4M3E4M3_SS_TNILNSO_7ScaleInE1ELSQ_1EEEEEENS4_6LayoutISC_NS5_IJNSA_ILi0EEESU_SU_EEEEENS5_IJNS4_10UnderscoreESX_SX_EEEEENS4_13SM90_TMA_LOADENS4_14ComposedLayoutINS4_7SwizzleILi3ELi4ELi3EEENS4_18smem_ptr_flag_bitsILi8EEENST_INS5_IJNSA_ILi8EEESH_EEENS5_IJSH_SB_EEEEEEEvNS4_8identityES10_S1A_vS1B_EENS_8epilogue10collective6detail29Sm90TmaWarpSpecializedAdapterINS1E_15DefaultEpilogueISJ_SK_SK_NS1D_6thread17LinearCombinationISJ_Li1EffLNS1I_9ScaleType4KindE0ELNS_15FloatRoundStyleE2ESJ_EENS1_15EpilogueDefaultEEEEEvvEEEEvNT_6ParamsE)
        /*0014*/ 	.word	0x00000108


	//----- nvinfo : EIATTR_MIN_STACK_SIZE
	.align		4
.L_14:
        /*0018*/ 	.byte	0x04, 0x12
        /*001a*/ 	.short	(.L_16 - .L_15)
	.align		4
.L_15:
        /*001c*/ 	.word	index@(_ZN7cutlass13device_kernelINS_4gemm6kernel13GemmUniversalIN4cute5tupleIJiiiiEEENS1_10collective13CollectiveMmaINS1_37MainloopSm90TmaGmmaWarpSpecializedFP8ILi3ENS5_IJNS4_1CILi1EEESB_SB_EEENS1_32KernelTmaWarpSpecializedPingpongEEENS5_IJNSA_ILi64EEENSA_ILi256EEENSA_ILi128EEEEEENS_12float_e4m3_tENS5_IJlSB_lEEESJ_SK_NS4_8TiledMMAINS4_8MMA_AtomIJNS4_4SM904GMMA31MMA_64x256x32_F32E4M3E4M3_SS_TNILNSO_7ScaleInE1ELSQ_1EEEEEENS4_6LayoutISC_NS5_IJNSA_ILi0EEESU_SU_EEEEENS5_IJNS4_10UnderscoreESX_SX_EEEEENS4_13SM90_TMA_LOADENS4_14ComposedLayoutINS4_7SwizzleILi3ELi4ELi3EEENS4_18smem_ptr_flag_bitsILi8EEENST_INS5_IJNSA_ILi8EEESH_EEENS5_IJSH_SB_EEEEEEEvNS4_8identityES10_S1A_vS1B_EENS_8epilogue10collective6detail29Sm90TmaWarpSpecializedAdapterINS1E_15DefaultEpilogueISJ_SK_SK_NS1D_6thread17LinearCombinationISJ_Li1EffLNS1I_9ScaleType4KindE0ELNS_15FloatRoundStyleE2ESJ_EENS1_15EpilogueDefaultEEEEEvvEEEEvNT_6ParamsE)
        /*0020*/ 	.word	0x00000108
.L_16:


//--------------------- .nv.compat                --------------------------
	.section	.nv.compat,"",@"SHT_CUDA_COMPAT_INFO"
	.align	4
        /*0000*/ 	.byte	0x02, 0x09, 0x01, 0x00, 0x02, 0x02, 0x04, 0x00, 0x02, 0x05, 0x05, 0x00, 0x03, 0x07, 0x01, 0x01
        /*0010*/ 	.byte	0x02, 0x03, 0x01, 0x00, 0x02, 0x06, 0x01, 0x00, 0x04, 0x0b, 0x08, 0x00, 0x00, 0x00, 0x00, 0x00
        /*0020*/ 	.byte	0x00, 0x00, 0x00, 0x00


//--------------------- .nv.info._ZN7cutlass13device_kernelINS_4gemm6kernel13GemmUniversalIN4cute5tupleIJiiiiEEENS1_10collective13CollectiveMmaINS1_37MainloopSm90TmaGmmaWarpSpecializedFP8ILi3ENS5_IJNS4_1CILi1EEESB_SB_EEENS1_32KernelTmaWarpSpecializedPingpongEEENS5_IJNSA_ILi64EEENSA_ILi256EEENSA_ILi128EEEEEENS_12float_e4m3_tENS5_IJlSB_lEEESJ_SK_NS4_8TiledMMAINS4_8MMA_AtomIJNS4_4SM904GMMA31MMA_64x256x32_F32E4M3E4M3_SS_TNILNSO_7ScaleInE1ELSQ_1EEEEEENS4_6LayoutISC_NS5_IJNSA_ILi0EEESU_SU_EEEEENS5_IJNS4_10UnderscoreESX_SX_EEEEENS4_13SM90_TMA_LOADENS4_14ComposedLayoutINS4_7SwizzleILi3ELi4ELi3EEENS4_18smem_ptr_flag_bitsILi8EEENST_INS5_IJNSA_ILi8EEESH_EEENS5_IJSH_SB_EEEEEEEvNS4_8identityES10_S1A_vS1B_EENS_8epilogue10collective6detail29Sm90TmaWarpSpecializedAdapterINS1E_15DefaultEpilogueISJ_SK_SK_NS1D_6thread17LinearCombinationISJ_Li1EffLNS1I_9ScaleType4KindE0ELNS_15FloatRoundStyleE2ESJ_EENS1_15EpilogueDefaultEEEEEvvEEEEvNT_6ParamsE --------------------------
	.section	.nv.info._ZN7cutlass13device_kernelINS_4gemm6kernel13GemmUniversalIN4cute5tupleIJiiiiEEENS1_10collective13CollectiveMmaINS1_37MainloopSm90TmaGmmaWarpSpecializedFP8ILi3ENS5_IJNS4_1CILi1EEESB_SB_EEENS1_32KernelTmaWarpSpecializedPingpongEEENS5_IJNSA_ILi64EEENSA_ILi256EEENSA_ILi128EEEEEENS_12float_e4m3_tENS5_IJlSB_lEEESJ_SK_NS4_8TiledMMAINS4_8MMA_AtomIJNS4_4SM904GMMA31MMA_64x256x32_F32E4M3E4M3_SS_TNILNSO_7ScaleInE1ELSQ_1EEEEEENS4_6LayoutISC_NS5_IJNSA_ILi0EEESU_SU_EEEEENS5_IJNS4_10UnderscoreESX_SX_EEEEENS4_13SM90_TMA_LOADENS4_14ComposedLayoutINS4_7SwizzleILi3ELi4ELi3EEENS4_18smem_ptr_flag_bitsILi8EEENST_INS5_IJNSA_ILi8EEESH_EEENS5_IJSH_SB_EEEEEEEvNS4_8identityES10_S1A_vS1B_EENS_8epilogue10collective6detail29Sm90TmaWarpSpecializedAdapterINS1E_15DefaultEpilogueISJ_SK_SK_NS1D_6thread17LinearCombinationISJ_Li1EffLNS1I_9ScaleType4KindE0ELNS_15FloatRoundStyleE2ESJ_EENS1_15EpilogueDefaultEEEEEvvEEEEvNT_6ParamsE,"",@"SHT_CUDA_INFO"
	.sectionflags	@""
	.align	4


	//----- nvinfo : EIATTR_CUDA_API_VERSION
	.align		4
        /*0000*/ 	.byte	0x04, 0x37
        /*0002*/ 	.short	(.L_18 - .L_17)
.L_17:
        /*0004*/ 	.word	0x00000082


	//----- nvinfo : EIATTR_KPARAM_INFO
	.align		4
.L_18:
        /*0008*/ 	.byte	0x04, 0x17
        /*000a*/ 	.short	(.L_20 - .L_19)
.L_19:
        /*000c*/ 	.word	0x00000000
        /*0010*/ 	.short	0x0000
        /*0012*/ 	.short	0x0070
        /*0014*/ 	.byte	0x00, 0xf0, 0x01, 0x10


	//----- nvinfo : EIATTR_SPARSE_MMA_MASK
	.align		4
.L_20:
        /*0018*/ 	.byte	0x03, 0x50
        /*001a*/ 	.short	0x0000


	//----- nvinfo : EIATTR_MAXREG_COUNT
	.align		4
        /*001c*/ 	.byte	0x03, 0x1b
        /*001e*/ 	.short	0x00a8


	//----- nvinfo : EIATTR_NUM_BARRIERS
	.align		4
        /*0020*/ 	.byte	0x02, 0x4c
        /*0022*/ 	.byte	0x01
	.zero		1


	//----- nvinfo : EIATTR_ANNOTATIONS
	.align		4
        /*0024*/ 	.byte	0x04, 0x55
        /*0026*/ 	.short	(.L_22 - .L_21)


	//   ....[0]....
.L_21:
        /*0028*/ 	.word	0x00000001
        /*002c*/ 	.byte	0x30, 0x0b, 0x00, 0x00, 0x01, 0x00, 0x00, 0x00, 0x60, 0x0b, 0x00, 0x00, 0x01, 0x00, 0x00, 0x00
        /* <DEDUP_REMOVED lines=203> */
        /*0cec*/ 	.byte	0xb0, 0xff, 0x00, 0x00


	//----- nvinfo : EIATTR_MERCURY_ISA_VERSION
	.align		4
.L_22:
        /*0cf0*/ 	.byte	0x03, 0x5f
        /*0cf2*/ 	.short	0x0101


	//----- nvinfo : EIATTR_INT_WARP_WIDE_INSTR_OFFSETS
	.align		4
        /*0cf4*/ 	.byte	0x04, 0x31
        /*0cf6*/ 	.short	(.L_24 - .L_23)


	//   ....[0]....
.L_23:
        /*0cf8*/ 	.word	0x00000490


	//   ....[1]....
        /*0cfc*/ 	.word	0x000004a0


	//   ....[2]....
        /*0d00*/ 	.word	0x00000510


	//   ....[3]....
        /*0d04*/ 	.word	0x00000520


	//   ....[4]....
        /*0d08*/ 	.word	0x00000530


	//   ....[5]....
        /*0d0c*/ 	.word	0x00000550


	//   ....[6]....
        /*0d10*/ 	.word	0x000005b0


	//   ....[7]....
        /*0d14*/ 	.word	0x000005d0


	//----- nvinfo : EIATTR_COOP_GROUP_MASK_REGIDS
	.align		4
.L_24:
        /*0d18*/ 	.byte	0x04, 0x29
        /*0d1a*/ 	.short	(.L_26 - .L_25)


	//   ....[0]....
.L_25:
        /*0d1c*/ 	.word	0xffffffff


	//   ....[1]....
        /*0d20*/ 	.word	0xffffffff


	//   ....[2]....
        /*0d24*/ 	.word	0xffffffff


	//   ....[3]....
        /*0d28*/ 	.word	0xffffffff


	//   ....[4]....
        /*0d2c*/ 	.word	0xffffffff


	//   ....[5]....
        /*0d30*/ 	.word	0xffffffff


	//----- nvinfo : EIATTR_COOP_GROUP_INSTR_OFFSETS
	.align		4
.L_26:
        /*0d34*/ 	.byte	0x04, 0x28
        /*0d36*/ 	.short	(.L_28 - .L_27)


	//   ....[0]....
.L_27:
        /*0d38*/ 	.word	0x00000060


	//   ....[1]....
        /*0d3c*/ 	.word	0x00000090


	//   ....[2]....
        /*0d40*/ 	.word	0x00000190


	//   ....[3]....
        /*0d44*/ 	.word	0x00000380


	//   ....[4]....
        /*0d48*/ 	.word	0x000003c0


	//   ....[5]....
        /*0d4c*/ 	.word	0x00000400


	//----- nvinfo : EIATTR_REG_RECONFIG
	.align		4
.L_28:
        /*0d50*/ 	.byte	0x01, 0x54
	.zero		2


	//----- nvinfo : EIATTR_MBARRIER_INSTR_OFFSETS
	.align		4
        /*0d54*/ 	.byte	0x04, 0x39
        /*0d56*/ 	.short	(.L_30 - .L_29)


	//   ....[0]....
.L_29:
        /*0d58*/ 	.word	0x00000310
        /*0d5c*/ 	.word	0x000000ff
        /*0d60*/ 	.word	0x00000000
        /*0d64*/ 	.short	0x0100
        /*0d66*/ 	.byte	0x07
	.zero		1


	//   ....[1]....
        /*0d68*/ 	.word	0x00000320
        /*0d6c*/ 	.word	0x000000ff
        /*0d70*/ 	.word	0x00000018
        /*0d74*/ 	.short	0x0100
        /*0d76*/ 	.byte	0x07
	.zero		1


	//   ....[2]....
        /*0d78*/ 	.word	0x00000330
        /*0d7c*/ 	.word	0x000000ff
        /*0d80*/ 	.word	0x00000008
        /*0d84*/ 	.short	0x0100
        /*0d86*/ 	.byte	0x07
	.zero		1


	//   ....[3]....
        /*0d88*/ 	.word	0x00000340
        /*0d8c*/ 	.word	0x000000ff
        /*0d90*/ 	.word	0x00000020
        /*0d94*/ 	.short	0x0100
        /*0d96*/ 	.byte	0x07
	.zero		1


	//   ....[4]....
        /*0d98*/ 	.word	0x00000350
        /*0d9c*/ 	.word	0x000000ff
        /*0da0*/ 	.word	0x00000010
        /*0da4*/ 	.short	0x0100
        /*0da6*/ 	.byte	0x07
	.zero		1


	//   ....[5]....
        /*0da8*/ 	.word	0x00000360
        /*0dac*/ 	.word	0x000000ff
        /*0db0*/ 	.word	0x00000028
        /*0db4*/ 	.short	0x0100
        /*0db6*/ 	.byte	0x07
	.zero		1


	//   ....[6]....
        /*0db8*/ 	.word	0x000005f0
        /*0dbc*/ 	.word	0x000000ff
        /*0dc0*/ 	.word	0x00000060
        /*0dc4*/ 	.short	0x0100
        /*0dc6*/ 	.byte	0x07
	.zero		1


	//   ....[7]....
        /*0dc8*/ 	.word	0x00000600
        /*0dcc*/ 	.word	0x000000ff
        /*0dd0*/ 	.word	0x00000068
        /*0dd4*/ 	.short	0x0100
        /*0dd6*/ 	.byte	0x07
	.zero		1


	//   ....[8]....
        /*0dd8*/ 	.word	0x00000640
        /*0ddc*/ 	.word	0x000000ff
        /*0de0*/ 	.word	0x00000040
        /*0de4*/ 	.short	0x0100
        /*0de6*/ 	.byte	0x0a
	.zero		1


	//   ....[9]....
        /*0de8*/ 	.word	0x00000660
        /*0dec*/ 	.word	0x000000ff
        /*0df0*/ 	.word	0x00000048
        /*0df4*/ 	.short	0x0100
        /*0df6*/ 	.byte	0x0a
	.zero		1


	//   ....[10]....
        /*0df8*/ 	.word	0x00000670
        /*0dfc*/ 	.word	0x000000ff
        /*0e00*/ 	.word	0x00000050
        /*0e04*/ 	.short	0x0100
        /*0e06*/ 	.byte	0x0a
	.zero		1


	//   ....[11]....
        /*0e08*/ 	.word	0x00000680
        /*0e0c*/ 	.word	0x000000ff
        /*0e10*/ 	.word	0x00000058
        /*0e14*/ 	.short	0x0100
        /*0e16*/ 	.byte	0x0a
	.zero		1


	//   ....[12]....
        /*0e18*/ 	.word	0x00001590
        /*0e1c*/ 	.word	0x000000ff
        /*0e20*/ 	.word	0xfffffff8
        /*0e24*/ 	.short	0x010a
        /*0e26*/ 	.byte	0x12
	.zero		1


	//   ....[13]....
        /*0e28*/ 	.word	0x00001f60
        /*0e2c*/ 	.word	0x000000ff
        /*0e30*/ 	.word	0x00000000
        /*0e34*/ 	.short	0x010a
        /*0e36*/ 	.byte	0x06
	.zero		1


	//   ....[14]....
        /*0e38*/ 	.word	0x00001fa0
        /*0e3c*/ 	.word	0x000000ff
        /*0e40*/ 	.word	0x00000000
        /*0e44*/ 	.short	0x010a
        /*0e46*/ 	.byte	0x06
	.zero		1


	//   ....[15]....
        /*0e48*/ 	.word	0x00003240
        /*0e4c*/ 	.word	0x000000ff
        /*0e50*/ 	.word	0x00000000
        /*0e54*/ 	.short	0x010a
        /*0e56*/ 	.byte	0x09
	.zero		1


	//   ....[16]....
        /*0e58*/ 	.word	0x00003280
        /*0e5c*/ 	.word	0x000000ff
        /*0e60*/ 	.word	0x00000000
        /*0e64*/ 	.short	0x010a
        /*0e66*/ 	.byte	0x09
	.zero		1


	//   ....[17]....
        /*0e68*/ 	.word	0x00004380
        /*0e6c*/ 	.word	0x000000ff
        /*0e70*/ 	.word	0x00000000
        /*0e74*/ 	.short	0x0101
        /*0e76*/ 	.byte	0x08
	.zero		1


	//   ....[18]....
        /*0e78*/ 	.word	0x000053f0
        /*0e7c*/ 	.word	0x000000e5
        /*0e80*/ 	.word	0x00000000
        /*0e84*/ 	.short	0x0101
        /*0e86*/ 	.byte	0x1c
	.zero		1


	//   ....[19]....
        /*0e88*/ 	.word	0x00005510
        /*0e8c*/ 	.word	0x000000ff
        /*0e90*/ 	.word	0x00000000
        /*0e94*/ 	.short	0x0101
        /*0e96*/ 	.byte	0x08
	.zero		1


	//   ....[20]....
        /*0e98*/ 	.word	0x000055c0
        /*0e9c*/ 	.word	0x000000ff
        /*0ea0*/ 	.word	0x00000008
        /*0ea4*/ 	.short	0x010a
        /*0ea6*/ 	.byte	0x12
	.zero		1


	//   ....[21]....
        /*0ea8*/ 	.word	0x0000e790
        /*0eac*/ 	.word	0x00000003
        /*0eb0*/ 	.word	0x00000000
        /*0eb4*/ 	.short	0x0101
        /*0eb6*/ 	.byte	0x1c
	.zero		1


	//   ....[22]....
        /*0eb8*/ 	.word	0x0000f190
        /*0ebc*/ 	.word	0x0000000b
        /*0ec0*/ 	.word	0x00000018
        /*0ec4*/ 	.short	0x010a
        /*0ec6*/ 	.byte	0x3f
	.zero		1


	//   ....[23]....
        /*0ec8*/ 	.word	0x0000f540
        /*0ecc*/ 	.word	0x00000004
        /*0ed0*/ 	.word	0x00000068
        /*0ed4*/ 	.short	0x0101
        /*0ed6*/ 	.byte	0x3f
	.zero		1


	//   ....[24]....
        /*0ed8*/ 	.word	0x0000fd30
        /*0edc*/ 	.word	0x00000007
        /*0ee0*/ 	.word	0x00000000
        /*0ee4*/ 	.short	0x010a
        /*0ee6*/ 	.byte	0x3f
	.zero		1


	//   ....[25]....
        /*0ee8*/ 	.word	0x0000fdb0
        /*0eec*/ 	.word	0x00000009
        /*0ef0*/ 	.word	0x00000000
        /*0ef4*/ 	.short	0x010a
        /*0ef6*/ 	.byte	0x3f
	.zero		1


	//   ....[26]....
        /*0ef8*/ 	.word	0x0000fe40
        /*0efc*/ 	.word	0x00000003
        /*0f00*/ 	.word	0x00000000
        /*0f04*/ 	.short	0x010a
        /*0f06*/ 	.byte	0x3f
	.zero		1


	//   ....[27]....
        /*0f08*/ 	.word	0x0000feb0
        /*0f0c*/ 	.word	0x00000003
        /*0f10*/ 	.word	0xfffffff8
        /*0f14*/ 	.short	0x010a
        /*0f16*/ 	.byte	0x3f
	.zero		1


	//   ....[28]....
        /*0f18*/ 	.word	0x0000ff10
        /*0f1c*/ 	.word	0x00000003
        /*0f20*/ 	.word	0x00000000
        /*0f24*/ 	.short	0x010a
        /*0f26*/ 	.byte	0x3f
	.zero		1


	//   ....[29]....
        /*0f28*/ 	.word	0x0000ff80
        /*0f2c*/ 	.word	0x00000000
        /*0f30*/ 	.word	0x00000000
        /*0f34*/ 	.short	0x010a
        /*0f36*/ 	.byte	0x3f
	.zero		1


	//   ....[30]....
        /*0f38*/ 	.word	0x0000fff0
        /*0f3c*/ 	.word	0x00000019
        /*0f40*/ 	.word	0x00000008
        /*0f44*/ 	.short	0x010a
        /*0f46*/ 	.byte	0x3f
	.zero		1


	//   ....[31]....
        /*0f48*/ 	.word	0x000100c0
        /*0f4c*/ 	.word	0x0000000b
        /*0f50*/ 	.word	0x00000018
        /*0f54*/ 	.short	0x010a
        /*0f56*/ 	.byte	0x3f
	.zero		1


	//   ....[32]....
        /*0f58*/ 	.word	0x000101a0
        /*0f5c*/ 	.word	0x00000007
        /*0f60*/ 	.word	0x00000000
        /*0f64*/ 	.short	0x010a
        /*0f66*/ 	.byte	0x3f
	.zero		1


	//   ....[33]....
        /*0f68*/ 	.word	0x000101f0
        /*0f6c*/ 	.word	0x00000009
        /*0f70*/ 	.word	0x00000000
        /*0f74*/ 	.short	0x010a
        /*0f76*/ 	.byte	0x3f
	.zero		1


	//----- nvinfo : EIATTR_NUM_MBARRIERS
	.align		4
.L_30:
        /*0f78*/ 	.byte	0x03, 0x38
        /*0f7a*/ 	.short	0x000c


	//----- nvinfo : EIATTR_EXIT_INSTR_OFFSETS
	.align		4
        /*0f7c*/ 	.byte	0x04, 0x1c
        /*0f7e*/ 	.short	(.L_32 - .L_31)


	//   ....[0]....
.L_31:
        /*0f80*/ 	.word	0x00001290


	//   ....[1]....
        /*0f84*/ 	.word	0x000012f0


	//   ....[2]....
        /*0f88*/ 	.word	0x0000eea0


	//   ....[3]....
        /*0f8c*/ 	.word	0x0000eed0


	//   ....[4]....
        /*0f90*/ 	.word	0x0000fe90


	//----- nvinfo : EIATTR_MAX_THREADS
	.align		4
.L_32:
        /*0f94*/ 	.byte	0x04, 0x05
        /*0f96*/ 	.short	(.L_34 - .L_33)
.L_33:
        /*0f98*/ 	.word	0x00000180
        /*0f9c*/ 	.word	0x00000001
        /*0fa0*/ 	.word	0x00000001


	//----- nvinfo : EIATTR_CRS_STACK_SIZE
	.align		4
.L_34:
        /*0fa4*/ 	.byte	0x04, 0x1e
        /*0fa6*/ 	.short	(.L_36 - .L_35)
.L_35:
        /*0fa8*/ 	.word	0x00000000


	//----- nvinfo : EIATTR_CBANK_PARAM_SIZE
	.align		4
.L_36:
        /*0fac*/ 	.byte	0x03, 0x19
        /*0fae*/ 	.short	0x0470


	//----- nvinfo : EIATTR_PARAM_CBANK
	.align		4
        /*0fb0*/ 	.byte	0x04, 0x0a
        /*0fb2*/ 	.short	(.L_38 - .L_37)
	.align		4
.L_37:
        /*0fb4*/ 	.word	index@(.nv.constant0._ZN7cutlass13device_kernelINS_4gemm6kernel13GemmUniversalIN4cute5tupleIJiiiiEEENS1_10collective13CollectiveMmaINS1_37MainloopSm90TmaGmmaWarpSpecializedFP8ILi3ENS5_IJNS4_1CILi1EEESB_SB_EEENS1_32KernelTmaWarpSpecializedPingpongEEENS5_IJNSA_ILi64EEENSA_ILi256EEENSA_ILi128EEEEEENS_12float_e4m3_tENS5_IJlSB_lEEESJ_SK_NS4_8TiledMMAINS4_8MMA_AtomIJNS4_4SM904GMMA31MMA_64x256x32_F32E4M3E4M3_SS_TNILNSO_7ScaleInE1ELSQ_1EEEEEENS4_6LayoutISC_NS5_IJNSA_ILi0EEESU_SU_EEEEENS5_IJNS4_10UnderscoreESX_SX_EEEEENS4_13SM90_TMA_LOADENS4_14ComposedLayoutINS4_7SwizzleILi3ELi4ELi3EEENS4_18smem_ptr_flag_bitsILi8EEENST_INS5_IJNSA_ILi8EEESH_EEENS5_IJSH_SB_EEEEEEEvNS4_8identityES10_S1A_vS1B_EENS_8epilogue10collective6detail29Sm90TmaWarpSpecializedAdapterINS1E_15DefaultEpilogueISJ_SK_SK_NS1D_6thread17LinearCombinationISJ_Li1EffLNS1I_9ScaleType4KindE0ELNS_15FloatRoundStyleE2ESJ_EENS1_15EpilogueDefaultEEEEEvvEEEEvNT_6ParamsE)
        /*0fb8*/ 	.short	0x0210
        /*0fba*/ 	.short	0x0470


	//----- nvinfo : EIATTR_SW_WAR
	.align		4
.L_38:
        /*0fbc*/ 	.byte	0x04, 0x36
        /*0fbe*/ 	.short	(.L_40 - .L_39)
.L_39:
        /*0fc0*/ 	.word	0x00000008
.L_40:


//--------------------- .nv.callgraph             --------------------------
	.section	.nv.callgraph,"",@"SHT_CUDA_CALLGRAPH"
	.align	4
	.sectionentsize	8
	.align		4
        /*0000*/ 	.word	0x00000000
	.align		4
        /*0004*/ 	.word	0xffffffff
	.align		4
        /*0008*/ 	.word	0x00000000
	.align		4
        /*000c*/ 	.word	0xfffffffe
	.align		4
        /*0010*/ 	.word	0x00000000
	.align		4
        /*0014*/ 	.word	0xfffffffd
	.align		4
        /*0018*/ 	.word	0x00000000
	.align		4
        /*001c*/ 	.word	0xfffffffc


//--------------------- .nv.constant4             --------------------------
	.section	.nv.constant4,"a",@progbits
	.align	8
	.align		8
.nv.constant4:
        /*0000*/ 	.dword	_ZN39_INTERNAL_5977b0ad_4_k_cu_be56b491_28734cuda3std3__45__cpo5beginE
	.align		8
        /*0008*/ 	.dword	_ZN39_INTERNAL_5977b0ad_4_k_cu_be56b491_28734cuda3std3__45__cpo3endE
	.align		8
        /*0010*/ 	.dword	_ZN39_INTERNAL_5977b0ad_4_k_cu_be56b491_28734cuda3std3__45__cpo6cbeginE
	.align		8
        /*0018*/ 	.dword	_ZN39_INTERNAL_5977b0ad_4_k_cu_be56b491_28734cuda3std3__45__cpo4cendE
	.align		8
        /*0020*/ 	.dword	_ZN39_INTERNAL_5977b0ad_4_k_cu_be56b491_28734cuda3std3__441_GLOBAL__N__5977b0ad_4_k_cu_be56b491_28736ignoreE
	.align		8
        /*0028*/ 	.dword	_ZN39_INTERNAL_5977b0ad_4_k_cu_be56b491_28734cuda3std3__419piecewise_constructE
	.align		8
        /*0030*/ 	.dword	_ZN39_INTERNAL_5977b0ad_4_k_cu_be56b491_28734cuda3std3__48in_placeE
	.align		8
        /*0038*/ 	.dword	_ZN39_INTERNAL_5977b0ad_4_k_cu_be56b491_28734cuda3std6ranges3__45__cpo4swapE
	.align		8
        /*0040*/ 	.dword	_ZN39_INTERNAL_5977b0ad_4_k_cu_be56b491_28734cuda3std6ranges3__45__cpo9iter_moveE
	.align		8
        /*0048*/ 	.dword	_ZN39_INTERNAL_5977b0ad_4_k_cu_be56b491_28734cute7productE
	.align		8
        /*0050*/ 	.dword	_ZN39_INTERNAL_5977b0ad_4_k_cu_be56b491_28734cute1_E


//--------------------- .text._ZN7cutlass13device_kernelINS_4gemm6kernel13GemmUniversalIN4cute5tupleIJiiiiEEENS1_10collective13CollectiveMmaINS1_37MainloopSm90TmaGmmaWarpSpecializedFP8ILi3ENS5_IJNS4_1CILi1EEESB_SB_EEENS1_32KernelTmaWarpSpecializedPingpongEEENS5_IJNSA_ILi64EEENSA_ILi256EEENSA_ILi128EEEEEENS_12float_e4m3_tENS5_IJlSB_lEEESJ_SK_NS4_8TiledMMAINS4_8MMA_AtomIJNS4_4SM904GMMA31MMA_64x256x32_F32E4M3E4M3_SS_TNILNSO_7ScaleInE1ELSQ_1EEEEEENS4_6LayoutISC_NS5_IJNSA_ILi0EEESU_SU_EEEEENS5_IJNS4_10UnderscoreESX_SX_EEEEENS4_13SM90_TMA_LOADENS4_14ComposedLayoutINS4_7SwizzleILi3ELi4ELi3EEENS4_18smem_ptr_flag_bitsILi8EEENST_INS5_IJNSA_ILi8EEESH_EEENS5_IJSH_SB_EEEEEEEvNS4_8identityES10_S1A_vS1B_EENS_8epilogue10collective6detail29Sm90TmaWarpSpecializedAdapterINS1E_15DefaultEpilogueISJ_SK_SK_NS1D_6thread17LinearCombinationISJ_Li1EffLNS1I_9ScaleType4KindE0ELNS_15FloatRoundStyleE2ESJ_EENS1_15EpilogueDefaultEEEEEvvEEEEvNT_6ParamsE --------------------------
	.section	.text._ZN7cutlass13device_kernelINS_4gemm6kernel13GemmUniversalIN4cute5tupleIJiiiiEEENS1_10collective13CollectiveMmaINS1_37MainloopSm90TmaGmmaWarpSpecializedFP8ILi3ENS5_IJNS4_1CILi1EEESB_SB_EEENS1_32KernelTmaWarpSpecializedPingpongEEENS5_IJNSA_ILi64EEENSA_ILi256EEENSA_ILi128EEEEEENS_12float_e4m3_tENS5_IJlSB_lEEESJ_SK_NS4_8TiledMMAINS4_8MMA_AtomIJNS4_4SM904GMMA31MMA_64x256x32_F32E4M3E4M3_SS_TNILNSO_7ScaleInE1ELSQ_1EEEEEENS4_6LayoutISC_NS5_IJNSA_ILi0EEESU_SU_EEEEENS5_IJNS4_10UnderscoreESX_SX_EEEEENS4_13SM90_TMA_LOADENS4_14ComposedLayoutINS4_7SwizzleILi3ELi4ELi3EEENS4_18smem_ptr_flag_bitsILi8EEENST_INS5_IJNSA_ILi8EEESH_EEENS5_IJSH_SB_EEEEEEEvNS4_8identityES10_S1A_vS1B_EENS_8epilogue10collective6detail29Sm90TmaWarpSpecializedAdapterINS1E_15DefaultEpilogueISJ_SK_SK_NS1D_6thread17LinearCombinationISJ_Li1EffLNS1I_9ScaleType4KindE0ELNS_15FloatRoundStyleE2ESJ_EENS1_15EpilogueDefaultEEEEEvvEEEEvNT_6ParamsE,"ax",@progbits
	.align	128
.text._ZN7cutlass13device_kernelINS_4gemm6kernel13GemmUniversalIN4cute5tupleIJiiiiEEENS1_10collective13CollectiveMmaINS1_37MainloopSm90TmaGmmaWarpSpecializedFP8ILi3ENS5_IJNS4_1CILi1EEESB_SB_EEENS1_32KernelTmaWarpSpecializedPingpongEEENS5_IJNSA_ILi64EEENSA_ILi256EEENSA_ILi128EEEEEENS_12float_e4m3_tENS5_IJlSB_lEEESJ_SK_NS4_8TiledMMAINS4_8MMA_AtomIJNS4_4SM904GMMA31MMA_64x256x32_F32E4M3E4M3_SS_TNILNSO_7ScaleInE1ELSQ_1EEEEEENS4_6LayoutISC_NS5_IJNSA_ILi0EEESU_SU_EEEEENS5_IJNS4_10UnderscoreESX_SX_EEEEENS4_13SM90_TMA_LOADENS4_14ComposedLayoutINS4_7SwizzleILi3ELi4ELi3EEENS4_18smem_ptr_flag_bitsILi8EEENST_INS5_IJNSA_ILi8EEESH_EEENS5_IJSH_SB_EEEEEEEvNS4_8identityES10_S1A_vS1B_EENS_8epilogue10collective6detail29Sm90TmaWarpSpecializedAdapterINS1E_15DefaultEpilogueISJ_SK_SK_NS1D_6thread17LinearCombinationISJ_Li1EffLNS1I_9ScaleType4KindE0ELNS_15FloatRoundStyleE2ESJ_EENS1_15EpilogueDefaultEEEEEvvEEEEvNT_6ParamsE:
        .type           _ZN7cutlass13device_kernelINS_4gemm6kernel13GemmUniversalIN4cute5tupleIJiiiiEEENS1_10collective13CollectiveMmaINS1_37MainloopSm90TmaGmmaWarpSpecializedFP8ILi3ENS5_IJNS4_1CILi1EEESB_SB_EEENS1_32KernelTmaWarpSpecializedPingpongEEENS5_IJNSA_ILi64EEENSA_ILi256EEENSA_ILi128EEEEEENS_12float_e4m3_tENS5_IJlSB_lEEESJ_SK_NS4_8TiledMMAINS4_8MMA_AtomIJNS4_4SM904GMMA31MMA_64x256x32_F32E4M3E4M3_SS_TNILNSO_7ScaleInE1ELSQ_1EEEEEENS4_6LayoutISC_NS5_IJNSA_ILi0EEESU_SU_EEEEENS5_IJNS4_10UnderscoreESX_SX_EEEEENS4_13SM90_TMA_LOADENS4_14ComposedLayoutINS4_7SwizzleILi3ELi4ELi3EEENS4_18smem_ptr_flag_bitsILi8EEENST_INS5_IJNSA_ILi8EEESH_EEENS5_IJSH_SB_EEEEEEEvNS4_8identityES10_S1A_vS1B_EENS_8epilogue10collective6detail29Sm90TmaWarpSpecializedAdapterINS1E_15DefaultEpilogueISJ_SK_SK_NS1D_6thread17LinearCombinationISJ_Li1EffLNS1I_9ScaleType4KindE0ELNS_15FloatRoundStyleE2ESJ_EENS1_15EpilogueDefaultEEEEEvvEEEEvNT_6ParamsE,@function
        .size           _ZN7cutlass13device_kernelINS_4gemm6kernel13GemmUniversalIN4cute5tupleIJiiiiEEENS1_10collective13CollectiveMmaINS1_37MainloopSm90TmaGmmaWarpSpecializedFP8ILi3ENS5_IJNS4_1CILi1EEESB_SB_EEENS1_32KernelTmaWarpSpecializedPingpongEEENS5_IJNSA_ILi64EEENSA_ILi256EEENSA_ILi128EEEEEENS_12float_e4m3_tENS5_IJlSB_lEEESJ_SK_NS4_8TiledMMAINS4_8MMA_AtomIJNS4_4SM904GMMA31MMA_64x256x32_F32E4M3E4M3_SS_TNILNSO_7ScaleInE1ELSQ_1EEEEEENS4_6LayoutISC_NS5_IJNSA_ILi0EEESU_SU_EEEEENS5_IJNS4_10UnderscoreESX_SX_EEEEENS4_13SM90_TMA_LOADENS4_14ComposedLayoutINS4_7SwizzleILi3ELi4ELi3EEENS4_18smem_ptr_flag_bitsILi8EEENST_INS5_IJNSA_ILi8EEESH_EEENS5_IJSH_SB_EEEEEEEvNS4_8identityES10_S1A_vS1B_EENS_8epilogue10collective6detail29Sm90TmaWarpSpecializedAdapterINS1E_15DefaultEpilogueISJ_SK_SK_NS1D_6thread17LinearCombinationISJ_Li1EffLNS1I_9ScaleType4KindE0ELNS_15FloatRoundStyleE2ESJ_EENS1_15EpilogueDefaultEEEEEvvEEEEvNT_6ParamsE,(.L_x_330 - _ZN7cutlass13device_kernelINS_4gemm6kernel13GemmUniversalIN4cute5tupleIJiiiiEEENS1_10collective13CollectiveMmaINS1_37MainloopSm90TmaGmmaWarpSpecializedFP8ILi3ENS5_IJNS4_1CILi1EEESB_SB_EEENS1_32KernelTmaWarpSpecializedPingpongEEENS5_IJNSA_ILi64EEENSA_ILi256EEENSA_ILi128EEEEEENS_12float_e4m3_tENS5_IJlSB_lEEESJ_SK_NS4_8TiledMMAINS4_8MMA_AtomIJNS4_4SM904GMMA31MMA_64x256x32_F32E4M3E4M3_SS_TNILNSO_7ScaleInE1ELSQ_1EEEEEENS4_6LayoutISC_NS5_IJNSA_ILi0EEESU_SU_EEEEENS5_IJNS4_10UnderscoreESX_SX_EEEEENS4_13SM90_TMA_LOADENS4_14ComposedLayoutINS4_7SwizzleILi3ELi4ELi3EEENS4_18smem_ptr_flag_bitsILi8EEENST_INS5_IJNSA_ILi8EEESH_EEENS5_IJSH_SB_EEEEEEEvNS4_8identityES10_S1A_vS1B_EENS_8epilogue10collective6detail29Sm90TmaWarpSpecializedAdapterINS1E_15DefaultEpilogueISJ_SK_SK_NS1D_6thread17LinearCombinationISJ_Li1EffLNS1I_9ScaleType4KindE0ELNS_15FloatRoundStyleE2ESJ_EENS1_15EpilogueDefaultEEEEEvvEEEEvNT_6ParamsE)
        .other          _ZN7cutlass13device_kernelINS_4gemm6kernel13GemmUniversalIN4cute5tupleIJiiiiEEENS1_10collective13CollectiveMmaINS1_37MainloopSm90TmaGmmaWarpSpecializedFP8ILi3ENS5_IJNS4_1CILi1EEESB_SB_EEENS1_32KernelTmaWarpSpecializedPingpongEEENS5_IJNSA_ILi64EEENSA_ILi256EEENSA_ILi128EEEEEENS_12float_e4m3_tENS5_IJlSB_lEEESJ_SK_NS4_8TiledMMAINS4_8MMA_AtomIJNS4_4SM904GMMA31MMA_64x256x32_F32E4M3E4M3_SS_TNILNSO_7ScaleInE1ELSQ_1EEEEEENS4_6LayoutISC_NS5_IJNSA_ILi0EEESU_SU_EEEEENS5_IJNS4_10UnderscoreESX_SX_EEEEENS4_13SM90_TMA_LOADENS4_14ComposedLayoutINS4_7SwizzleILi3ELi4ELi3EEENS4_18smem_ptr_flag_bitsILi8EEENST_INS5_IJNSA_ILi8EEESH_EEENS5_IJSH_SB_EEEEEEEvNS4_8identityES10_S1A_vS1B_EENS_8epilogue10collective6detail29Sm90TmaWarpSpecializedAdapterINS1E_15DefaultEpilogueISJ_SK_SK_NS1D_6thread17LinearCombinationISJ_Li1EffLNS1I_9ScaleType4KindE0ELNS_15FloatRoundStyleE2ESJ_EENS1_15EpilogueDefaultEEEEEvvEEEEvNT_6ParamsE,@"STO_CUDA_ENTRY STV_DEFAULT"
_ZN7cutlass13device_kernelINS_4gemm6kernel13GemmUniversalIN4cute5tupleIJiiiiEEENS1_10collective13CollectiveMmaINS1_37MainloopSm90TmaGmmaWarpSpecializedFP8ILi3ENS5_IJNS4_1CILi1EEESB_SB_EEENS1_32KernelTmaWarpSpecializedPingpongEEENS5_IJNSA_ILi64EEENSA_ILi256EEENSA_ILi128EEEEEENS_12float_e4m3_tENS5_IJlSB_lEEESJ_SK_NS4_8TiledMMAINS4_8MMA_AtomIJNS4_4SM904GMMA31MMA_64x256x32_F32E4M3E4M3_SS_TNILNSO_7ScaleInE1ELSQ_1EEEEEENS4_6LayoutISC_NS5_IJNSA_ILi0EEESU_SU_EEEEENS5_IJNS4_10UnderscoreESX_SX_EEEEENS4_13SM90_TMA_LOADENS4_14ComposedLayoutINS4_7SwizzleILi3ELi4ELi3EEENS4_18smem_ptr_flag_bitsILi8EEENST_INS5_IJNSA_ILi8EEESH_EEENS5_IJSH_SB_EEEEEEEvNS4_8identityES10_S1A_vS1B_EENS_8epilogue10collective6detail29Sm90TmaWarpSpecializedAdapterINS1E_15DefaultEpilogueISJ_SK_SK_NS1D_6thread17LinearCombinationISJ_Li1EffLNS1I_9ScaleType4KindE0ELNS_15FloatRoundStyleE2ESJ_EENS1_15EpilogueDefaultEEEEEvvEEEEvNT_6ParamsE:
[----:B------:R-:W0:Y:S02]  /*0000*/  LDC R1, c[0x0][0x28] ;  /* 0x00000a00ff017b82 */ /* 0x000e240000000800 */
[----:B0-----:R-:W-:Y:S01]  /*0010*/  VIADD R1, R1, 0xfffffef8 ;  /* 0xfffffef801017836 */ /* 0x001fe20000000000 */
[----:B------:R-:W0:Y:S01]  /*0020*/  S2R R3, SR_TID.X ;  /* 0x0000000000037919 */ /* 0x000e220000002100 */
[----:B------:R-:W-:Y:S01]  /*0030*/  ELECT P0, URZ, PT ;  /* 0x00000000003f782f */ /* 0x000fe20003800000 */
[----:B------:R-:W-:Y:S01]  /*0040*/  BSSY B0, `(.L_x_0) ;  /* 0x0000014000007945 */ /* 0x000fe20003800000 */
[----:B0-----:R-:W-:-:S05]  /*0050*/  SHF.R.U32.HI R0, RZ, 0x5, R3 ;  /* 0x00000005ff007819 */ /* 0x001fca0000011603 */
[----:B------:R-:W0:Y:S02]  /*0060*/  SHFL.IDX PT, R2, R0, RZ, 0x1f ;  /* 0x00001fff00027589 */ /* 0x000e2400000e0000 */
[----:B0-----:R-:W-:Y:S02]  /*0070*/  R2UR UR6, R2 ;  /* 0x00000000020672ca */ /* 0x001fe400000e0000 */
[----:B------:R-:W-:-:S05]  /*0080*/  SHF.R.U32.HI R2, RZ, 0x7, R3 ;  /* 0x00000007ff027819 */ /* 0x000fca0000011603 */
[----:B------:R0:W1:Y:S06]  /*0090*/  SHFL.IDX PT, R4, R2, RZ, 0x1f ;  /* 0x00001fff02047589 */ /* 0x00006c00000e0000 */
[----:B------:R-:W-:Y:S02]  /*00a0*/  USHF.R.S32.HI UR4, URZ, 0x1f, UR6 ;  /* 0x0000001f3f047899 */ /* 0x000fe40008011406 */
[----:B------:R-:W-:Y:S02]  /*00b0*/  ISETP.NE.OR P0, PT, RZ, UR6, !P0 ;  /* 0x00000006ff007c0c */ /* 0x000fe4000c705670 */
[----:B------:R-:W-:-:S04]  /*00c0*/  ULEA.HI UR4, UR4, UR6, URZ, 0x2 ;  /* 0x0000000604047291 */ /* 0x000fc8000f8f103f */
[----:B------:R-:W-:-:S04]  /*00d0*/  ULOP3.LUT UR4, UR4, 0xfffffffc, URZ, 0xc0, !UPT ;  /* 0xfffffffc04047892 */ /* 0x000fc8000f8ec03f */
[----:B------:R-:W-:-:S03]  /*00e0*/  UIADD3 UR6, UR6, -UR4, URZ ;  /* 0x8000000406067290 */ /* 0x000fc6000fffe03f */
[----:B0-----:R-:W-:Y:S09]  /*00f0*/  @P0 BRA `(.L_x_1) ;  /* 0x0000000000200947 */ /* 0x001ff20003800000 */
[----:B------:R-:W-:Y:S02]  /*0100*/  ULDC.64 UR4, c[0x0][0x198] ;  /* 0x0000660000047ab9 */ /* 0x000fe40000000a00 */
[----:B------:R-:W-:Y:S02]  /*0110*/  UIADD3 UR8, UP0, UR4, 0xf0, URZ ;  /* 0x000000f004087890 */ /* 0x000fe4000ff1e03f */
[----:B------:R-:W-:Y:S02]  /*0120*/  UIADD3 UR4, UP1, UR4, 0x1f0, URZ ;  /* 0x000001f004047890 */ /* 0x000fe4000ff3e03f */
[----:B------:R-:W-:Y:S02]  /*0130*/  UIADD3.X UR9, URZ, UR5, URZ, UP0, !UPT ;  /* 0x000000053f097290 */ /* 0x000fe400087fe43f */
[----:B------:R-:W-:-:S07]  /*0140*/  UIADD3.X UR5, URZ, UR5, URZ, UP1, !UPT ;  /* 0x000000053f057290 */ /* 0x000fce0008ffe43f */
[----:B------:R0:W-:Y:S02]  /*0150*/  UTMACCTL.PF [UR8] ;  /* 0x00000000080079b9 */ /* 0x0001e40008040000 */
[----:B------:R0:W-:Y:S02]  /*0160*/  UTMACCTL.PF [UR4] ;  /* 0x00000000040079b9 */ /* 0x0001e40008040000 */
[----:B0-----:R-:W-:Y:S01]  /*0170*/  NOP ;  /* 0x0000000000007918 */ /* 0x001fe20000000000 */
.L_x_1:
[----:B------:R-:W-:Y:S05]  /*0180*/  BSYNC B0 ;  /* 0x0000000000007941 */ /* 0x000fea0003800000 */
.L_x_0:
[----:B------:R-:W0:Y:S01]  /*0190*/  SHFL.IDX PT, R5, R0, RZ, 0x1f ;  /* 0x00001fff00057589 */ /* 0x000e2200000e0000 */
[----:B-1----:R-:W-:Y:S01]  /*01a0*/  R2UR UR13, R4 ;  /* 0x00000000040d72ca */ /* 0x002fe200000e0000 */
[----:B------:R-:W-:-:S04]  /*01b0*/  UISETP.NE.AND UP0, UPT, UR6, 0x3, UPT ;  /* 0x000000030600788c */ /* 0x000fc8000bf05270 */
[----:B------:R-:W-:-:S08]  /*01c0*/  UISETP.EQ.OR UP0, UPT, UR6, URZ, !UP0 ;  /* 0x0000003f0600728c */ /* 0x000fd0000c702670 */
[----:B------:R-:W-:Y:S02]  /*01d0*/  UIADD3 UR12, UR13, -0x1, URZ ;  /* 0xffffffff0d0c7890 */ /* 0x000fe4000fffe03f */
[----:B------:R-:W-:Y:S02]  /*01e0*/  UISETP.EQ.AND UP0, UPT, UR13, URZ, UP0 ;  /* 0x0000003f0d00728c */ /* 0x000fe40008702270 */
[----:B------:R-:W-:Y:S02]  /*01f0*/  UISETP.GE.U32.AND UP1, UPT, UR12, 0x2, UPT ;  /* 0x000000020c00788c */ /* 0x000fe4000bf26070 */
[----:B------:R-:W-:Y:S01]  /*0200*/  USEL UR15, URZ, 0x1, !UP0 ;  /* 0x000000013f0f7887 */ /* 0x000fe2000c000000 */
[----:B0-----:R-:W-:-:S03]  /*0210*/  ISETP.NE.AND P0, PT, R5, RZ, PT ;  /* 0x000000ff0500720c */ /* 0x001fc60003f05270 */
[----:B------:R-:W-:-:S10]  /*0220*/  USEL UR15, UR15, 0x2, UP1 ;  /* 0x000000020f0f7887 */ /* 0x000fd40008800000 */
[----:B------:R-:W-:Y:S05]  /*0230*/  @P0 BRA `(.L_x_2) ;  /* 0x0000000000500947 */ /* 0x000fea0003800000 */
[----:B------:R-:W0:Y:S01]  /*0240*/  S2UR UR7, SR_CgaCtaId ;  /* 0x00000000000779c3 */ /* 0x000e220000008800 */
[----:B------:R-:W-:Y:S01]  /*0250*/  UMOV UR4, 0x400 ;  /* 0x0000040000047882 */ /* 0x000fe20000000000 */
[----:B------:R-:W-:Y:S01]  /*0260*/  UMOV UR5, 0x1 ;  /* 0x0000000100057882 */ /* 0x000fe20000000000 */
[----:B------:R-:W-:Y:S01]  /*0270*/  UMOV UR8, 0x80 ;  /* 0x0000008000087882 */ /* 0x000fe20000000000 */
[----:B------:R-:W-:Y:S01]  /*0280*/  ELECT P0, URZ, PT ;  /* 0x00000000003f782f */ /* 0x000fe20003800000 */
[----:B------:R-:W-:-:S04]  /*0290*/  UIADD3 UR8, -UR8, 0x100000, URZ ;  /* 0x0010000008087890 */ /* 0x000fc8000fffe13f */
[----:B------:R-:W-:Y:S02]  /*02a0*/  USHF.L.U32 UR9, UR8, 0xb, URZ ;  /* 0x0000000b08097899 */ /* 0x000fe4000800063f */
[----:B------:R-:W-:Y:S02]  /*02b0*/  USHF.L.U32 UR8, UR8, 0x1, URZ ;  /* 0x0000000108087899 */ /* 0x000fe4000800063f */
[----:B0-----:R-:W-:Y:S02]  /*02c0*/  ULEA UR7, UR7, UR4, 0x18 ;  /* 0x0000000407077291 */ /* 0x001fe4000f8ec03f */
[----:B------:R-:W-:-:S04]  /*02d0*/  UIADD3 UR4, -UR5, 0x100000, URZ ;  /* 0x0010000005047890 */ /* 0x000fc8000fffe13f */
[----:B------:R-:W-:Y:S02]  /*02e0*/  USHF.L.U32 UR5, UR4, 0xb, URZ ;  /* 0x0000000b04057899 */ /* 0x000fe4000800063f */
[----:B------:R-:W-:Y:S01]  /*02f0*/  USHF.L.U32 UR4, UR4, 0x1, URZ ;  /* 0x0000000104047899 */ /* 0x000fe2000800063f */
[----:B------:R-:W0:Y:S11]  /*0300*/  FENCE.VIEW.ASYNC.S ;  /* 0x00000000000073c6 */ /* 0x000e360000000000 */
[----:B0-----:R0:W1:Y:S01]  /*0310*/  SYNCS.EXCH.64 URZ, [UR7], UR4 ;  /* 0x00000004073f75b2 */ /* 0x0010620008000100 */
[----:B------:R0:W2:Y:S01]  /*0320*/  SYNCS.EXCH.64 URZ, [UR7+0x18], UR8 ;  /* 0x00001808073f75b2 */ /* 0x0000a20008000100 */
[----:B------:R0:W3:Y:S01]  /*0330*/  SYNCS.EXCH.64 URZ, [UR7+0x8], UR4 ;  /* 0x00000804073f75b2 */ /* 0x0000e20008000100 */
[----:B------:R0:W4:Y:S01]  /*0340*/  SYNCS.EXCH.64 URZ, [UR7+0x20], UR8 ;  /* 0x00002008073f75b2 */ /* 0x0001220008000100 */
[----:B------:R0:W0:Y:S01]  /*0350*/  SYNCS.EXCH.64 URZ, [UR7+0x10], UR4 ;  /* 0x00001004073f75b2 */ /* 0x0000220008000100 */
[----:B------:R0:W0:Y:S01]  /*0360*/  SYNCS.EXCH.64 URZ, [UR7+0x28], UR8 ;  /* 0x00002808073f75b2 */ /* 0x0000220008000100 */
[----:B------:R-:W-:Y:S01]  /*0370*/  NOP ;  /* 0x0000000000007918 */ /* 0x000fe20000000000 */
.L_x_2:
[----:B------:R-:W5:Y:S01]  /*0380*/  SHFL.IDX PT, R5, R0, RZ, 0x1f ;  /* 0x00001fff00057589 */ /* 0x000f6200000e0000 */
[----:B------:R-:W-:Y:S01]  /*0390*/  ELECT P0, URZ, PT ;  /* 0x00000000003f782f */ /* 0x000fe20003800000 */
[----:B------:R-:W-:Y:S01]  /*03a0*/  NOP ;  /* 0x0000000000007918 */ /* 0x000fe20000000000 */
[----:B------:R-:W-:Y:S01]  /*03b0*/  ELECT P1, URZ, PT ;  /* 0x00000000003f782f */ /* 0x000fe20003820000 */
[----:B------:R1:W2:Y:S01]  /*03c0*/  SHFL.IDX PT, R4, R0, RZ, 0x1f ;  /* 0x00001fff00047589 */ /* 0x0002a200000e0000 */
[----:B0-----:R-:W-:Y:S01]  /*03d0*/  UMOV UR4, 0x20 ;  /* 0x0000002000047882 */ /* 0x001fe20000000000 */
[----:B------:R-:W-:Y:S01]  /*03e0*/  UMOV UR9, 0x80 ;  /* 0x0000008000097882 */ /* 0x000fe20000000000 */
[----:B------:R-:W-:Y:S01]  /*03f0*/  NOP ;  /* 0x0000000000007918 */ /* 0x000fe20000000000 */
[----:B------:R-:W0:Y:S01]  /*0400*/  SHFL.IDX PT, R2, R2, RZ, 0x1f ;  /* 0x00001fff02027589 */ /* 0x000e2200000e0000 */
[----:B------:R-:W-:Y:S01]  /*0410*/  ULDC.64 UR20, c[0x0][0x208] ;  /* 0x0000820000147ab9 */ /* 0x000fe20000000a00 */
[----:B-1----:R-:W-:-:S04]  /*0420*/  SHF.R.S32.HI R0, RZ, 0x1f, R3 ;  /* 0x0000001fff007819 */ /* 0x002fc80000011403 */
[----:B------:R-:W-:-:S04]  /*0430*/  LEA.HI R0, R0, R3, RZ, 0x7 ;  /* 0x0000000300007211 */ /* 0x000fc800078f38ff */
[----:B------:R-:W-:Y:S02]  /*0440*/  LOP3.LUT R0, R0, 0xffffff80, RZ, 0xc0, !PT ;  /* 0xffffff8000007812 */ /* 0x000fe400078ec0ff */
[----:B-----5:R-:W-:Y:S02]  /*0450*/  ISETP.NE.OR P0, PT, R5, RZ, !P0 ;  /* 0x000000ff0500720c */ /* 0x020fe40004705670 */
[----:B--2---:R-:W-:Y:S02]  /*0460*/  ISETP.NE.OR P1, PT, R4, RZ, !P1 ;  /* 0x000000ff0400720c */ /* 0x004fe40004f25670 */
[----:B0-----:R-:W-:Y:S01]  /*0470*/  R2UR UR18, R2 ;  /* 0x00000000021272ca */ /* 0x001fe200000e0000 */
[----:B------:R-:W-:-:S08]  /*0480*/  IMAD.IADD R2, R3, 0x1, -R0 ;  /* 0x0000000103027824 */ /* 0x000fd000078e0a00 */
[----:B------:R-:W-:Y:S02]  /*0490*/  VOTEU.ALL UP0, P0 ;  /* 0x00000000003f7886 */ /* 0x000fe40000000000 */
[----:B------:R-:W-:-:S03]  /*04a0*/  VOTEU.ALL UP1, P1 ;  /* 0x00000000003f7886 */ /* 0x000fc60000820000 */
[----:B------:R-:W0:Y:S01]  /*04b0*/  @!UP0 S2UR UR8, SR_CgaCtaId ;  /* 0x00000000000889c3 */ /* 0x000e220000008800 */
[----:B------:R-:W-:Y:S01]  /*04c0*/  @!UP0 UMOV UR7, 0x400 ;  /* 0x0000040000078882 */ /* 0x000fe20000000000 */
[----:B------:R-:W-:-:S04]  /*04d0*/  @!UP0 UIADD3 UR4, -UR4, 0x100000, URZ ;  /* 0x0010000004048890 */ /* 0x000fc8000fffe13f */
[----:B------:R-:W-:Y:S02]  /*04e0*/  @!UP0 USHF.L.U32 UR5, UR4, 0xb, URZ ;  /* 0x0000000b04058899 */ /* 0x000fe4000800063f */
[----:B------:R-:W-:Y:S01]  /*04f0*/  @!UP0 USHF.L.U32 UR4, UR4, 0x1, URZ ;  /* 0x0000000104048899 */ /* 0x000fe2000800063f */
[----:B------:R-:W-:Y:S01]  /*0500*/  @!UP1 UMOV UR10, 0x400 ;  /* 0x00000400000a9882 */ /* 0x000fe20000000000 */
[----:B------:R-:W-:Y:S01]  /*0510*/  VOTEU.ALL UP2, P1 ;  /* 0x00000000003f7886 */ /* 0x000fe20000840000 */
[----:B------:R-:W-:Y:S01]  /*0520*/  VOTEU.ALL UP3, P1 ;  /* 0x00000000003f7886 */ /* 0x000fe20000860000 */
[----:B------:R-:W-:Y:S01]  /*0530*/  VOTEU.ALL UP4, P1 ;  /* 0x00000000003f7886 */ /* 0x000fe20000880000 */
[----:B------:R-:W1:Y:S01]  /*0540*/  @!UP1 S2UR UR11, SR_CgaCtaId ;  /* 0x00000000000b99c3 */ /* 0x000e620000008800 */
[----:B------:R-:W-:Y:S01]  /*0550*/  VOTEU.ALL UP5, P1 ;  /* 0x00000000003f7886 */ /* 0x000fe200008a0000 */
[----:B------:R-:W-:Y:S01]  /*0560*/  ISETP.NE.AND P1, PT, RZ, UR13, PT ;  /* 0x0000000dff007c0c */ /* 0x000fe2000bf25270 */
[----:B0-----:R-:W-:-:S02]  /*0570*/  @!UP0 ULEA UR7, UR8, UR7, 0x18 ;  /* 0x0000000708078291 */ /* 0x001fc4000f8ec03f */
[----:B------:R-:W-:-:S04]  /*0580*/  @!UP1 UIADD3 UR8, -UR9, 0x100000, URZ ;  /* 0x0010000009089890 */ /* 0x000fc8000fffe13f */
[----:B------:R-:W-:Y:S02]  /*0590*/  @!UP1 USHF.L.U32 UR9, UR8, 0xb, URZ ;  /* 0x0000000b08099899 */ /* 0x000fe4000800063f */
[----:B------:R-:W-:Y:S01]  /*05a0*/  @!UP1 USHF.L.U32 UR8, UR8, 0x1, URZ ;  /* 0x0000000108089899 */ /* 0x000fe2000800063f */
[----:B------:R-:W-:Y:S01]  /*05b0*/  VOTEU.ALL UP0, P0 ;  /* 0x00000000003f7886 */ /* 0x000fe20000000000 */
[----:B-1----:R-:W-:Y:S01]  /*05c0*/  @!UP1 ULEA UR10, UR11, UR10, 0x18 ;  /* 0x0000000a0b0a9291 */ /* 0x002fe2000f8ec03f */
[----:B------:R-:W-:Y:S01]  /*05d0*/  VOTEU.ALL UP1, P0 ;  /* 0x00000000003f7886 */ /* 0x000fe20000020000 */
[----:B------:R-:W0:Y:S02]  /*05e0*/  FENCE.VIEW.ASYNC.S ;  /* 0x00000000000073c6 */ /* 0x000e240000000000 */
[----:B0-----:R-:W3:Y:S02]  /*05f0*/  @!UP0 SYNCS.EXCH.64 URZ, [UR7+0x60], UR4 ;  /* 0x00006004073f85b2 */ /* 0x001ee40008000100 */
[----:B------:R0:W3:Y:S01]  /*0600*/  @!UP1 SYNCS.EXCH.64 URZ, [UR7+0x68], UR4 ;  /* 0x00006804073f95b2 */ /* 0x0000e20008000100 */
[----:B------:R-:W-:Y:S01]  /*0610*/  NOP ;  /* 0x0000000000007918 */ /* 0x000fe20000000000 */
[----:B0-----:R-:W-:-:S02]  /*0620*/  ULDC.64 UR4, c[0x0][0x598] ;  /* 0x0001660000047ab9 */ /* 0x001fc40000000a00 */
[----:B------:R-:W-:Y:S02]  /*0630*/  ISETP.NE.U32.AND P0, PT, RZ, UR4, PT ;  /* 0x00000004ff007c0c */ /* 0x000fe4000bf05070 */
[----:B------:R0:W3:Y:S02]  /*0640*/  @!UP2 SYNCS.EXCH.64 URZ, [UR10+0x40], UR8 ;  /* 0x000040080a3fa5b2 */ /* 0x0000e40008000100 */
[----:B------:R-:W-:Y:S01]  /*0650*/  ISETP.NE.AND.EX P0, PT, RZ, UR5, PT, P0 ;  /* 0x00000005ff007c0c */ /* 0x000fe2000bf05300 */
[----:B------:R0:W3:Y:S01]  /*0660*/  @!UP3 SYNCS.EXCH.64 URZ, [UR10+0x48], UR8 ;  /* 0x000048080a3fb5b2 */ /* 0x0000e20008000100 */
[----:B------:R0:W3:Y:S01]  /*0670*/  @!UP4 SYNCS.EXCH.64 URZ, [UR10+0x50], UR8 ;  /* 0x000050080a3fc5b2 */ /* 0x0000e20008000100 */
[----:B------:R0:W3:Y:S01]  /*0680*/  @!UP5 SYNCS.EXCH.64 URZ, [UR10+0x58], UR8 ;  /* 0x000058080a3fd5b2 */ /* 0x0000e20008000100 */
[----:B------:R-:W-:Y:S01]  /*0690*/  NOP ;  /* 0x0000000000007918 */ /* 0x000fe20000000000 */
[----:B---34-:R-:W-:Y:S08]  /*06a0*/  BAR.SYNC.DEFER_BLOCKING 0x0 ;  /* 0x0000000000007b1d */ /* 0x018ff00000010000 */
[----:B0-----:R-:W-:Y:S05]  /*06b0*/  @!P0 BRA `(.L_x_3) ;  /* 0x0000000000208947 */ /* 0x001fea0003800000 */
[----:B------:R-:W0:Y:S02]  /*06c0*/  LDC.64 R4, c[0x0][0x598] ;  /* 0x00016600ff047b82 */ /* 0x000e240000000a00 */
[----:B0-----:R-:W2:Y:S02]  /*06d0*/  LDG.E.64 R4, desc[UR20][R4.64] ;  /* 0x0000001404047981 */ /* 0x001ea4000c1e1b00 */
[----:B--2---:R-:W-:-:S04]  /*06e0*/  ISETP.NE.U32.AND P0, PT, R4, RZ, PT ;  /* 0x000000ff0400720c */ /* 0x004fc80003f05070 */
[----:B------:R-:W-:-:S13]  /*06f0*/  ISETP.NE.AND.EX P0, PT, R5, RZ, PT, P0 ;  /* 0x000000ff0500720c */ /* 0x000fda0003f05300 */
[----:B------:R-:W-:Y:S05]  /*0700*/  @!P0 BRA `(.L_x_3) ;  /* 0x00000000000c8947 */ /* 0x000fea0003800000 */
[----:B------:R-:W2:Y:S02]  /*0710*/  LD.E R4, desc[UR20][R4.64] ;  /* 0x0000001404047980 */ /* 0x000ea4000c101900 */
[----:B--2---:R-:W-:Y:S01]  /*0720*/  R2UR UR32, R4 ;  /* 0x00000000042072ca */ /* 0x004fe200000e0000 */
[----:B------:R-:W-:-:S14]  /*0730*/  BRA `(.L_x_4) ;  /* 0x0000000000247947 */ /* 0x000fdc0003800000 */
.L_x_3:
[----:B------:R-:W-:Y:S02]  /*0740*/  ULDC.64 UR4, c[0x0][0x588] ;  /* 0x0001620000047ab9 */ /* 0x000fe40000000a00 */
[----:B------:R-:W-:-:S04]  /*0750*/  ISETP.NE.U32.AND P0, PT, RZ, UR4, PT ;  /* 0x00000004ff007c0c */ /* 0x000fc8000bf05070 */
[----:B------:R-:W-:-:S13]  /*0760*/  ISETP.NE.AND.EX P0, PT, RZ, UR5, PT, P0 ;  /* 0x00000005ff007c0c */ /* 0x000fda000bf05300 */
[----:B------:R-:W-:Y:S05]  /*0770*/  @!P0 BRA `(.L_x_5) ;  /* 0x0000000000108947 */ /* 0x000fea0003800000 */
[----:B------:R-:W0:Y:S02]  /*0780*/  LDC.64 R4, c[0x0][0x588] ;  /* 0x00016200ff047b82 */ /* 0x000e240000000a00 */
[----:B0-----:R-:W2:Y:S02]  /*0790*/  LDG.E R4, desc[UR20][R4.64] ;  /* 0x0000001404047981 */ /* 0x001ea4000c1e1900 */
[----:B--2---:R-:W-:Y:S01]  /*07a0*/  R2UR UR32, R4 ;  /* 0x00000000042072ca */ /* 0x004fe200000e0000 */
[----:B------:R-:W-:-:S14]  /*07b0*/  BRA `(.L_x_4) ;  /* 0x0000000000047947 */ /* 0x000fdc0003800000 */
.L_x_5:
[----:B------:R-:W-:-:S05]  /*07c0*/  ULDC UR32, c[0x0][0x580] ;  /* 0x0001600000207ab9 */ /* 0x000fca0000000800 */
.L_x_4:
[----:B------:R-:W-:Y:S02]  /*07d0*/  ULDC.64 UR4, c[0x0][0x5a0] ;  /* 0x0001680000047ab9 */ /* 0x000fe40000000a00 */
[----:B------:R-:W-:-:S04]  /*07e0*/  ISETP.NE.U32.AND P0, PT, RZ, UR4, PT ;  /* 0x00000004ff007c0c */ /* 0x000fc8000bf05070 */
[----:B------:R-:W-:-:S13]  /*07f0*/  ISETP.NE.AND.EX P0, PT, RZ, UR5, PT, P0 ;  /* 0x00000005ff007c0c */ /* 0x000fda000bf05300 */
[----:B------:R-:W-:Y:S05]  /*0800*/  @!P0 BRA `(.L_x_6) ;  /* 0x0000000000208947 */ /* 0x000fea0003800000 */
        /* <DEDUP_REMOVED lines=8> */
.L_x_6:
        /* <DEDUP_REMOVED lines=8> */
.L_x_8:
[----:B------:R-:W-:-:S05]  /*0910*/  ULDC UR31, c[0x0][0x584] ;  /* 0x00016100001f7ab9 */ /* 0x000fca0000000800 */
.L_x_7:
[----:B------:R-:W0:Y:S01]  /*0920*/  LDC R0, c[0x0][0x65c] ;  /* 0x00019700ff007b82 */ /* 0x000e220000000800 */
[----:B------:R-:W1:Y:S01]  /*0930*/  S2R R12, SR_CTAID.Y ;  /* 0x00000000000c7919 */ /* 0x000e620000002600 */
[----:B------:R-:W-:Y:S01]  /*0940*/  IMAD.MOV.U32 R5, RZ, RZ, RZ ;  /* 0x000000ffff057224 */ /* 0x000fe200078e00ff */
[----:B------:R-:W-:Y:S01]  /*0950*/  UISETP.NE.AND UP0, UPT, UR13, 0x2, UPT ;  /* 0x000000020d00788c */ /* 0x000fe2000bf05270 */
[----:B------:R-:W2:Y:S01]  /*0960*/  S2R R4, SR_CTAID.X ;  /* 0x0000000000047919 */ /* 0x000ea20000002500 */
[----:B------:R-:W-:Y:S01]  /*0970*/  ULDC UR7, c[0x0][0x28c] ;  /* 0x0000a30000077ab9 */ /* 0x000fe20000000800 */
[----:B------:R-:W-:Y:S01]  /*0980*/  UMOV UR5, URZ ;  /* 0x0000003f00057c82 */ /* 0x000fe20008000000 */
[----:B------:R-:W-:Y:S02]  /*0990*/  UIADD3 UR7, UR7, 0x7f, URZ ;  /* 0x0000007f07077890 */ /* 0x000fe4000fffe03f */
[----:B------:R-:W-:Y:S01]  /*09a0*/  PLOP3.LUT P0, PT, PT, PT, UP0, 0x80, 0x0 ;  /* 0x000000000000781c */ /* 0x000fe20003f0f008 */
[----:B------:R-:W-:Y:S01]  /*09b0*/  UMOV UR4, URZ ;  /* 0x0000003f00047c82 */ /* 0x000fe20008000000 */
[----:B------:R-:W-:Y:S01]  /*09c0*/  ULDC.64 UR22, c[0x0][0x650] ;  /* 0x0001940000167ab9 */ /* 0x000fe20000000a00 */
[----:B------:R-:W-:-:S04]  /*09d0*/  USHF.R.S32.HI UR10, URZ, 0x1f, UR7 ;  /* 0x0000001f3f0a7899 */ /* 0x000fc80008011407 */
[----:B------:R-:W-:-:S04]  /*09e0*/  ULEA.HI UR10, UR10, UR7, URZ, 0x7 ;  /* 0x000000070a0a7291 */ /* 0x000fc8000f8f383f */
[----:B------:R-:W-:Y:S01]  /*09f0*/  USHF.R.S32.HI UR14, URZ, 0x7, UR10 ;  /* 0x000000073f0e7899 */ /* 0x000fe2000801140a */
[----:B0-----:R-:W-:-:S13]  /*0a00*/  ISETP.NE.AND P2, PT, R0, 0x1, PT ;  /* 0x000000010000780c */ /* 0x001fda0003f45270 */
[----:B------:R-:W2:Y:S01]  /*0a10*/  @P2 LDC R9, c[0x0][0x10] ;  /* 0x00000400ff092b82 */ /* 0x000ea20000000800 */
[----:B-1----:R-:W-:Y:S02]  /*0a20*/  @P2 IMAD.MOV.U32 R6, RZ, RZ, R12 ;  /* 0x000000ffff062224 */ /* 0x002fe400078e000c */
[----:B------:R-:W-:-:S05]  /*0a30*/  @P2 IMAD.MOV.U32 R7, RZ, RZ, RZ ;  /* 0x000000ffff072224 */ /* 0x000fca00078e00ff */
[----:B------:R-:W0:Y:S01]  /*0a40*/  @!P2 LDC R11, c[0x0][0xc] ;  /* 0x00000300ff0bab82 */ /* 0x000e220000000800 */
[----:B------:R-:W-:Y:S01]  /*0a50*/  ULDC UR8, c[0x0][0xc] ;  /* 0x0000030000087ab9 */ /* 0x000fe20000000800 */
[----:B------:R-:W-:Y:S01]  /*0a60*/  ULDC UR9, c[0x0][0x10] ;  /* 0x0000040000097ab9 */ /* 0x000fe20000000800 */
[----:B------:R-:W-:Y:S01]  /*0a70*/  ULDC UR7, c[0x0][0x14] ;  /* 0x0000050000077ab9 */ /* 0x000fe20000000800 */
[----:B------:R-:W-:-:S04]  /*0a80*/  UIMAD.WIDE.U32 UR8, UR8, UR9, URZ ;  /* 0x00000009080872a5 */ /* 0x000fc8000f8e003f */
[----:B------:R-:W-:Y:S02]  /*0a90*/  UIMAD.WIDE.U32 UR16, UR8, UR7, URZ ;  /* 0x00000007081072a5 */ /* 0x000fe4000f8e003f */
[----:B------:R-:W-:-:S04]  /*0aa0*/  UIMAD UR13, UR9, UR7, URZ ;  /* 0x00000007090d72a4 */ /* 0x000fc8000f8e023f */
[----:B------:R-:W-:Y:S01]  /*0ab0*/  UIADD3 UR13, UR17, UR13, URZ ;  /* 0x0000000d110d7290 */ /* 0x000fe2000fffe03f */
[----:B--2---:R-:W-:-:S04]  /*0ac0*/  @P2 IMAD.WIDE.U32 R8, R4, R9, R6 ;  /* 0x0000000904082225 */ /* 0x004fc800078e0006 */
[----:B------:R-:W-:Y:S02]  /*0ad0*/  @P2 IMAD.MOV.U32 R13, RZ, RZ, R8 ;  /* 0x000000ffff0d2224 */ /* 0x000fe400078e0008 */
[----:B0-----:R-:W-:-:S04]  /*0ae0*/  @!P2 IMAD.WIDE.U32 R6, R11, R12, R4 ;  /* 0x0000000c0b06a225 */ /* 0x001fc800078e0004 */
[----:B------:R-:W-:Y:S02]  /*0af0*/  @P2 IMAD.MOV.U32 R11, RZ, RZ, RZ ;  /* 0x000000ffff0b2224 */ /* 0x000fe400078e00ff */
[----:B------:R-:W-:Y:S02]  /*0b00*/  @!P2 IMAD.MOV.U32 R13, RZ, RZ, R6 ;  /* 0x000000ffff0da224 */ /* 0x000fe400078e0006 */
[----:B------:R-:W-:Y:S02]  /*0b10*/  @P2 IMAD.IADD R10, R9, 0x1, R11 ;  /* 0x00000001090a2824 */ /* 0x000fe400078e020b */
[----:B------:R-:W-:Y:S01]  /*0b20*/  @!P2 IMAD.MOV.U32 R10, RZ, RZ, R7 ;  /* 0x000000ffff0aa224 */ /* 0x000fe200078e0007 */
[----:B------:R0:W-:Y:S01]  /*0b30*/  STL [R1+0x78], R13 ;  /* 0x0000780d01007387 */ /* 0x0001e20000100800 */
[----:B------:R-:W-:Y:S02]  /*0b40*/  IMAD.MOV.U32 R18, RZ, RZ, R13 ;  /* 0x000000ffff127224 */ /* 0x000fe400078e000d */
[----:B------:R-:W-:Y:S01]  /*0b50*/  IMAD.MOV.U32 R19, RZ, RZ, R10 ;  /* 0x000000ffff137224 */ /* 0x000fe200078e000a */
[----:B------:R0:W-:Y:S01]  /*0b60*/  STL [R1+0x74], R10 ;  /* 0x0000740a01007387 */ /* 0x0001e20000100800 */
[----:B------:R-:W-:Y:S05]  /*0b70*/  @P0 BRA `(.L_x_9) ;  /* 0x0000000000280947 */ /* 0x000fea0003800000 */
[----:B------:R-:W-:Y:S01]  /*0b80*/  IADD3 R18, P0, R18, UR16, RZ ;  /* 0x0000001012127c10 */ /* 0x000fe2000ff1e0ff */
[----:B------:R-:W-:Y:S02]  /*0b90*/  UISETP.GE.U32.AND UP0, UPT, UR14, 0x3, UPT ;  /* 0x000000030e00788c */ /* 0x000fe4000bf06070 */
[----:B------:R-:W-:Y:S01]  /*0ba0*/  UIMAD.WIDE.U32 UR4, UR14, -0x55555555, URZ ;  /* 0xaaaaaaab0e0478a5 */ /* 0x000fe2000f8e003f */
[----:B------:R-:W-:Y:S01]  /*0bb0*/  IADD3.X R19, R19, UR13, RZ, P0, !PT ;  /* 0x0000000d13137c10 */ /* 0x000fe200087fe4ff */
[----:B------:R1:W-:Y:S02]  /*0bc0*/  STL [R1+0x78], R18 ;  /* 0x0000781201007387 */ /* 0x0003e40000100800 */
[----:B------:R-:W-:Y:S02]  /*0bd0*/  USHF.R.U32.HI UR5, URZ, 0x1, UR5 ;  /* 0x000000013f057899 */ /* 0x000fe40008011605 */
[----:B------:R1:W-:Y:S01]  /*0be0*/  STL [R1+0x74], R19 ;  /* 0x0000741301007387 */ /* 0x0003e20000100800 */
[----:B------:R-:W-:-:S02]  /*0bf0*/  UMOV UR4, URZ ;  /* 0x0000003f00047c82 */ /* 0x000fc40008000000 */
[----:B------:R-:W-:Y:S02]  /*0c00*/  @UP0 ULOP3.LUT UR4, UR5, 0x1, URZ, 0xc0, !UPT ;  /* 0x0000000105040892 */ /* 0x000fe4000f8ec03f */
[----:B------:R-:W-:-:S12]  /*0c10*/  UIMAD UR5, UR5, -0x3, UR14 ;  /* 0xfffffffd050578a4 */ /* 0x000fd8000f8e020e */
.L_x_9:
[----:B------:R-:W-:Y:S01]  /*0c20*/  IMAD.MOV.U32 R8, RZ, RZ, -0x1 ;  /* 0xffffffffff087424 */ /* 0x000fe200078e00ff */
[----:B------:R-:W-:Y:S01]  /*0c30*/  ISETP.GE.U32.AND P0, PT, R18, UR22, PT ;  /* 0x0000001612007c0c */ /* 0x000fe2000bf06070 */
[----:B------:R-:W-:Y:S01]  /*0c40*/  IMAD.MOV.U32 R6, RZ, RZ, -0x1 ;  /* 0xffffffffff067424 */ /* 0x000fe200078e00ff */
[----:B------:R-:W-:Y:S01]  /*0c50*/  PRMT R0, RZ, 0x7610, R0 ;  /* 0x00007610ff007816 */ /* 0x000fe20000000000 */
[----:B------:R-:W-:Y:S01]  /*0c60*/  IMAD.MOV.U32 R7, RZ, RZ, -0x1 ;  /* 0xffffffffff077424 */ /* 0x000fe200078e00ff */
[----:B------:R2:W-:Y:S01]  /*0c70*/  STL [R1+0x7c], R8 ;  /* 0x00007c0801007387 */ /* 0x0005e20000100800 */
[----:B------:R-:W-:-:S03]  /*0c80*/  ISETP.GE.U32.AND.EX P0, PT, R19, UR23, PT, P0 ;  /* 0x0000001713007c0c */ /* 0x000fc6000bf06100 */
[----:B------:R2:W-:Y:S04]  /*0c90*/  STL [R1+0x70], R6 ;  /* 0x0000700601007387 */ /* 0x0005e80000100800 */
[----:B------:R2:W-:Y:S06]  /*0ca0*/  STL [R1+0x80], R7 ;  /* 0x0000800701007387 */ /* 0x0005ec0000100800 */
[----:B------:R-:W-:Y:S05]  /*0cb0*/  @P0 BRA `(.L_x_10) ;  /* 0x0000000400680947 */ /* 0x000fea0003800000 */
[----:B------:R-:W3:Y:S01]  /*0cc0*/  LDC.64 R14, c[0x0][0x628] ;  /* 0x00018a00ff0e7b82 */ /* 0x000ee20000000a00 */
[----:B--2---:R-:W-:Y:S02]  /*0cd0*/  IMAD.MOV.U32 R6, RZ, RZ, R18 ;  /* 0x000000ffff067224 */ /* 0x004fe400078e0012 */
[----:B------:R-:W-:-:S05]  /*0ce0*/  IMAD.MOV.U32 R7, RZ, RZ, R19 ;  /* 0x000000ffff077224 */ /* 0x000fca00078e0013 */
[----:B------:R-:W2:Y:S08]  /*0cf0*/  LDC R0, c[0x0][0x630] ;  /* 0x00018c00ff007b82 */ /* 0x000eb00000000800 */
[----:B------:R-:W4:Y:S01]  /*0d00*/  LDC.64 R16, c[0x0][0x620] ;  /* 0x00018800ff107b82 */ /* 0x000f220000000a00 */
[----:B---3--:R-:W-:-:S04]  /*0d10*/  ISETP.NE.U32.AND P0, PT, R14, RZ, PT ;  /* 0x000000ff0e00720c */ /* 0x008fc80003f05070 */
[----:B------:R-:W-:-:S13]  /*0d20*/  ISETP.NE.AND.EX P0, PT, R15, RZ, PT, P0 ;  /* 0x000000ff0f00720c */ /* 0x000fda0003f05300 */
[----:B--2-4-:R-:W-:Y:S05]  /*0d30*/  @!P0 BRA `(.L_x_11) ;  /* 0x0000000000288947 */ /* 0x014fea0003800000 */
[----:B------:R-:W2:Y:S02]  /*0d40*/  LDC R11, c[0x0][0x634] ;  /* 0x00018d00ff0b7b82 */ /* 0x000ea40000000800 */
[----:B--2---:R-:W-:-:S05]  /*0d50*/  IADD3 R11, P0, R18, R11, RZ ;  /* 0x0000000b120b7210 */ /* 0x004fca0007f1e0ff */
[----:B0-----:R-:W-:-:S04]  /*0d60*/  IMAD.X R13, RZ, RZ, R19, P0 ;  /* 0x000000ffff0d7224 */ /* 0x001fc800000e0613 */
[----:B------:R-:W-:-:S04]  /*0d70*/  IMAD.WIDE.U32 R6, R13, R14, RZ ;  /* 0x0000000e0d067225 */ /* 0x000fc800078e00ff */
[----:B------:R-:W-:-:S04]  /*0d80*/  IMAD.WIDE.U32 R8, P0, R11, R15, R6 ;  /* 0x0000000f0b087225 */ /* 0x000fc80007800006 */
[----:B------:R-:W-:-:S04]  /*0d90*/  IMAD.WIDE.U32 R6, R11, R14, RZ ;  /* 0x0000000e0b067225 */ /* 0x000fc800078e00ff */
[----:B------:R-:W-:Y:S01]  /*0da0*/  IMAD.X R11, RZ, RZ, RZ, P0 ;  /* 0x000000ffff0b7224 */ /* 0x000fe200000e06ff */
[----:B------:R-:W-:Y:S01]  /*0db0*/  IADD3 RZ, P0, R7, R8, RZ ;  /* 0x0000000807ff7210 */ /* 0x000fe20007f1e0ff */
[----:B------:R-:W-:-:S04]  /*0dc0*/  IMAD.MOV.U32 R10, RZ, RZ, R9 ;  /* 0x000000ffff0a7224 */ /* 0x000fc800078e0009 */
[----:B------:R-:W-:-:S08]  /*0dd0*/  IMAD.WIDE.U32.X R6, R13, R15, R10, P0 ;  /* 0x0000000f0d067225 */ /* 0x000fd000000e040a */
.L_x_11:
[-CC-:B------:R-:W-:Y:S01]  /*0de0*/  SHF.R.U64 R25, R6, R0.reuse, R7.reuse ;  /* 0x0000000006197219 */ /* 0x180fe20000001207 */
[----:B0-----:R-:W0:Y:S01]  /*0df0*/  LDC R10, c[0x0][0x618] ;  /* 0x00018600ff0a7b82 */ /* 0x001e220000000800 */
[----:B------:R-:W-:Y:S01]  /*0e00*/  SHF.R.U32.HI R5, RZ, R0, R7 ;  /* 0x00000000ff057219 */ /* 0x000fe20000011607 */
[----:B------:R-:W-:Y:S01]  /*0e10*/  IMAD.MOV.U32 R6, RZ, RZ, R18 ;  /* 0x000000ffff067224 */ /* 0x000fe200078e0012 */
[----:B------:R-:W-:Y:S01]  /*0e20*/  IADD3 R9, P0, RZ, -R25, RZ ;  /* 0x80000019ff097210 */ /* 0x000fe20007f1e0ff */
[----:B------:R-:W-:Y:S01]  /*0e30*/  IMAD.MOV.U32 R7, RZ, RZ, R19 ;  /* 0x000000ffff077224 */ /* 0x000fe200078e0013 */
[----:B------:R-:W-:Y:S01]  /*0e40*/  I2FP.F32.U32 R0, R4 ;  /* 0x0000000400007245 */ /* 0x000fe20000201000 */
[----:B------:R-:W-:Y:S02]  /*0e50*/  ULDC UR7, c[0x0][0x150] ;  /* 0x0000540000077ab9 */ /* 0x000fe40000000800 */
[----:B------:R-:W2:Y:S01]  /*0e60*/  LDC.64 R22, c[0x0][0x640] ;  /* 0x00019000ff167b82 */ /* 0x000ea20000000a00 */
[----:B------:R-:W-:-:S02]  /*0e70*/  IMAD.X R11, RZ, RZ, ~R5, P0 ;  /* 0x000000ffff0b7224 */ /* 0x000fc400000e0e05 */
[----:B------:R-:W-:Y:S01]  /*0e80*/  FMUL R0, R0, UR7 ;  /* 0x0000000700007c20 */ /* 0x000fe20008400000 */
[----:B------:R-:W-:Y:S01]  /*0e90*/  IMAD.WIDE.U32 R6, R9, R16, R6 ;  /* 0x0000001009067225 */ /* 0x000fe200078e0006 */
[----:B------:R-:W-:-:S03]  /*0ea0*/  ULDC UR7, c[0x0][0x154] ;  /* 0x0000550000077ab9 */ /* 0x000fc60000000800 */
[----:B------:R-:W-:Y:S01]  /*0eb0*/  IMAD R8, R11, R16, RZ ;  /* 0x000000100b087224 */ /* 0x000fe200078e02ff */
[----:B------:R-:W3:Y:S01]  /*0ec0*/  LDC R5, c[0x0][0x144] ;  /* 0x00005100ff057b82 */ /* 0x000ee20000000800 */
[----:B------:R-:W4:Y:S02]  /*0ed0*/  F2I.U32.TRUNC.NTZ R0, R0 ;  /* 0x0000000000007305 */ /* 0x000f24000020f000 */
[----:B------:R-:W-:-:S04]  /*0ee0*/  IMAD R9, R9, R17, R8 ;  /* 0x0000001109097224 */ /* 0x000fc800078e0208 */
[----:B------:R-:W-:Y:S01]  /*0ef0*/  IMAD.IADD R7, R7, 0x1, R9 ;  /* 0x0000000107077824 */ /* 0x000fe200078e0209 */
[----:B------:R-:W5:Y:S01]  /*0f00*/  LDC R16, c[0x0][0x608] ;  /* 0x00018200ff107b82 */ /* 0x000f620000000800 */
[----:B------:R-:W-:-:S03]  /*0f10*/  IMAD.MOV.U32 R9, RZ, RZ, -0x1 ;  /* 0xffffffffff097424 */ /* 0x000fc600078e00ff */
[--C-:B0-----:R-:W-:Y:S02]  /*0f20*/  SHF.R.U64 R14, R6, R10, R7.reuse ;  /* 0x0000000a060e7219 */ /* 0x101fe40000001207 */
[----:B------:R-:W-:Y:S02]  /*0f30*/  I2FP.F32.U32 R6, R12 ;  /* 0x0000000c00067245 */ /* 0x000fe40000201000 */
[----:B------:R-:W0:Y:S01]  /*0f40*/  LDC R20, c[0x0][0x658] ;  /* 0x00019600ff147b82 */ /* 0x000e220000000800 */
[----:B--2---:R-:W-:Y:S01]  /*0f50*/  ISETP.NE.U32.AND P0, PT, R22, RZ, PT ;  /* 0x000000ff1600720c */ /* 0x004fe20003f05070 */
[----:B----4-:R-:W-:Y:S02]  /*0f60*/  IMAD.MOV R8, RZ, RZ, -R0 ;  /* 0x000000ffff087224 */ /* 0x010fe400078e0a00 */
[----:B------:R-:W-:Y:S01]  /*0f70*/  FMUL R6, R6, UR7 ;  /* 0x0000000706067c20 */ /* 0x000fe20008400000 */
[----:B------:R-:W-:Y:S02]  /*0f80*/  SHF.R.U32.HI R7, RZ, R10, R7 ;  /* 0x0000000aff077219 */ /* 0x000fe40000011607 */
[----:B------:R-:W-:Y:S01]  /*0f90*/  ISETP.NE.AND.EX P0, PT, R23, RZ, PT, P0 ;  /* 0x000000ff1700720c */ /* 0x000fe20003f05300 */
[----:B------:R2:W4:Y:S01]  /*0fa0*/  F2I.U32.TRUNC.NTZ R13, R6 ;  /* 0x00000006000d7305 */ /* 0x000522000020f000 */
[----:B------:R-:W2:Y:S01]  /*0fb0*/  LDC R15, c[0x0][0x148] ;  /* 0x00005200ff0f7b82 */ /* 0x000ea20000000800 */
[----:B---3--:R-:W-:-:S07]  /*0fc0*/  IMAD R0, R5, R8, R4 ;  /* 0x0000000805007224 */ /* 0x008fce00078e0204 */
[----:B-1----:R-:W1:Y:S01]  /*0fd0*/  LDC R18, c[0x0][0x600] ;  /* 0x00018000ff127b82 */ /* 0x002e620000000800 */
[-CC-:B-----5:R-:W-:Y:S02]  /*0fe0*/  SHF.R.U64 R26, R14, R16.reuse, R7.reuse ;  /* 0x000000100e1a7219 */ /* 0x1a0fe40000001207 */
[----:B------:R-:W-:Y:S01]  /*0ff0*/  SHF.R.U32.HI R5, RZ, R16, R7 ;  /* 0x00000010ff057219 */ /* 0x000fe20000011607 */
[----:B------:R-:W-:-:S04]  /*1000*/  IMAD.MOV.U32 R7, RZ, RZ, 0x1 ;  /* 0x00000001ff077424 */ /* 0x000fc800078e00ff */
[----:B------:R-:W3:Y:S01]  /*1010*/  LDC R19, c[0x0][0x648] ;  /* 0x00019200ff137b82 */ /* 0x000ee20000000800 */
[-C--:B0-----:R-:W-:Y:S02]  /*1020*/  SHF.L.U32 R4, R9, R20.reuse, RZ ;  /* 0x0000001409047219 */ /* 0x081fe400000006ff */
[--C-:B------:R-:W-:Y:S02]  /*1030*/  SHF.R.U64 R16, R26, R20, R5.reuse ;  /* 0x000000141a107219 */ /* 0x100fe40000001205 */
[----:B------:R-:W-:Y:S02]  /*1040*/  LOP3.LUT R11, RZ, R4, RZ, 0x33, !PT ;  /* 0x00000004ff0b7212 */ /* 0x000fe400078e33ff */
[-C--:B------:R-:W-:Y:S01]  /*1050*/  SHF.R.U32.HI R5, RZ, R20.reuse, R5 ;  /* 0x00000014ff057219 */ /* 0x080fe20000011605 */
[----:B------:R-:W0:Y:S01]  /*1060*/  LDC R21, c[0x0][0x638] ;  /* 0x00018e00ff157b82 */ /* 0x000e220000000800 */
[----:B------:R-:W-:Y:S01]  /*1070*/  SHF.L.U32 R10, R7, R20, RZ ;  /* 0x00000014070a7219 */ /* 0x000fe200000006ff */
[----:B------:R-:W-:-:S06]  /*1080*/  IMAD.MOV.U32 R4, RZ, RZ, R16 ;  /* 0x000000ffff047224 */ /* 0x000fcc00078e0010 */
[----:B------:R-:W0:Y:S01]  /*1090*/  LDC R24, c[0x0][0x610] ;  /* 0x00018400ff187b82 */ /* 0x000e220000000800 */
[----:B--2-4-:R-:W-:Y:S05]  /*10a0*/  @!P0 BRA `(.L_x_12) ;  /* 0x0000000000288947 */ /* 0x014fea0003800000 */
[----:B------:R-:W2:Y:S02]  /*10b0*/  LDC R9, c[0x0][0x64c] ;  /* 0x00019300ff097b82 */ /* 0x000ea40000000800 */
[----:B--2---:R-:W-:-:S05]  /*10c0*/  IADD3 R9, P0, R16, R9, RZ ;  /* 0x0000000910097210 */ /* 0x004fca0007f1e0ff */
[----:B------:R-:W-:-:S04]  /*10d0*/  IMAD.X R17, RZ, RZ, R5, P0 ;  /* 0x000000ffff117224 */ /* 0x000fc800000e0605 */
[----:B------:R-:W-:-:S04]  /*10e0*/  IMAD.WIDE.U32 R4, R17, R22, RZ ;  /* 0x0000001611047225 */ /* 0x000fc800078e00ff */
[----:B------:R-:W-:-:S04]  /*10f0*/  IMAD.WIDE.U32 R6, P0, R9, R23, R4 ;  /* 0x0000001709067225 */ /* 0x000fc80007800004 */
[----:B------:R-:W-:-:S04]  /*1100*/  IMAD.WIDE.U32 R4, R9, R22, RZ ;  /* 0x0000001609047225 */ /* 0x000fc800078e00ff */
[----:B------:R-:W-:Y:S01]  /*1110*/  IMAD.X R9, RZ, RZ, RZ, P0 ;  /* 0x000000ffff097224 */ /* 0x000fe200000e06ff */
[----:B------:R-:W-:Y:S01]  /*1120*/  IADD3 RZ, P0, R5, R6, RZ ;  /* 0x0000000605ff7210 */ /* 0x000fe20007f1e0ff */
[----:B------:R-:W-:-:S04]  /*1130*/  IMAD.MOV.U32 R8, RZ, RZ, R7 ;  /* 0x000000ffff087224 */ /* 0x000fc800078e0007 */
[----:B------:R-:W-:-:S08]  /*1140*/  IMAD.WIDE.U32.X R4, R17, R23, R8, P0 ;  /* 0x0000001711047225 */ /* 0x000fd000000e0408 */
.L_x_12:
[----:B---3--:R-:W-:Y:S01]  /*1150*/  SHF.R.U64 R4, R4, R19, R5 ;  /* 0x0000001304047219 */ /* 0x008fe20000001205 */
[----:B-1----:R-:W-:Y:S01]  /*1160*/  VIADD R5, R18, 0xffffffff ;  /* 0xffffffff12057836 */ /* 0x002fe20000000000 */
[----:B------:R-:W-:Y:S01]  /*1170*/  LOP3.LUT R11, R26, R11, RZ, 0xc0, !PT ;  /* 0x0000000b1a0b7212 */ /* 0x000fe200078ec0ff */
[----:B------:R-:W-:Y:S02]  /*1180*/  IMAD.MOV R13, RZ, RZ, -R13 ;  /* 0x000000ffff0d7224 */ /* 0x000fe400078e0a0d */
[----:B------:R-:W-:Y:S01]  /*1190*/  IMAD.MOV R6, RZ, RZ, -R4 ;  /* 0x000000ffff067224 */ /* 0x000fe200078e0a04 */
[----:B------:R-:W-:Y:S01]  /*11a0*/  LOP3.LUT R14, R14, R5, RZ, 0xc0, !PT ;  /* 0x000000050e0e7212 */ /* 0x000fe200078ec0ff */
[----:B------:R-:W-:Y:S02]  /*11b0*/  @P2 IMAD R0, R15, R13, R12 ;  /* 0x0000000d0f002224 */ /* 0x000fe400078e020c */
[----:B------:R-:W-:Y:S02]  /*11c0*/  IMAD R11, R10, R4, R11 ;  /* 0x000000040a0b7224 */ /* 0x000fe400078e020b */
[----:B0-----:R-:W-:-:S02]  /*11d0*/  IMAD R5, R6, R21, R16 ;  /* 0x0000001506057224 */ /* 0x001fc400078e0210 */
[----:B------:R-:W-:Y:S02]  /*11e0*/  IMAD R4, R11, R24, R0 ;  /* 0x000000180b047224 */ /* 0x000fe400078e0200 */
[----:B------:R-:W-:Y:S02]  /*11f0*/  IMAD R5, R5, R18, R14 ;  /* 0x0000001205057224 */ /* 0x000fe400078e020e */
[----:B------:R-:W-:-:S03]  /*1200*/  IMAD.MOV.U32 R0, RZ, RZ, 0x1 ;  /* 0x00000001ff007424 */ /* 0x000fc600078e00ff */
[----:B------:R-:W-:Y:S02]  /*1210*/  SEL R6, R5, R4, !P2 ;  /* 0x0000000405067207 */ /* 0x000fe40005000000 */
[----:B------:R-:W-:-:S03]  /*1220*/  SEL R4, R4, R5, !P2 ;  /* 0x0000000504047207 */ /* 0x000fc60005000000 */
[----:B------:R3:W-:Y:S04]  /*1230*/  STL [R1+0x80], R6 ;  /* 0x0000800601007387 */ /* 0x0007e80000100800 */
[----:B------:R3:W-:Y:S04]  /*1240*/  STL [R1+0x70], R25 ;  /* 0x0000701901007387 */ /* 0x0007e80000100800 */
[----:B------:R3:W-:Y:S02]  /*1250*/  STL [R1+0x7c], R4 ;  /* 0x00007c0401007387 */ /* 0x0007e40000100800 */
.L_x_10:
[----:B------:R-:W-:Y:S05]  /*1260*/  @!P1 BRA `(.L_x_13) ;  /* 0x000000dc00109947 */ /* 0x000fea0003800000 */
[----:B------:R-:W-:-:S06]  /*1270*/  UISETP.GT.U32.AND UP0, UPT, UR12, 0x1, UPT ;  /* 0x000000010c00788c */ /* 0x000fcc000bf04070 */
[----:B------:R-:W-:-:S13]  /*1280*/  PLOP3.LUT P0, PT, PT, PT, UP0, 0x80, 0x0 ;  /* 0x000000000000781c */ /* 0x000fda0003f0f008 */
[----:B------:R-:W-:Y:S05]  /*1290*/  @P0 EXIT ;  /* 0x000000000000094d */ /* 0x000fea0003800000 */
.L_x_14:
[----:B------:R-:W-:-:S08]  /*12a0*/  NOP ;  /* 0x0000000000007918 */ /* 0x000fd00000000000 */
[----:B------:R-:W4:Y:S02]  /*12b0*/  USETMAXREG.TRY_ALLOC.CTAPOOL UP0, 0xe8 ;  /* 0x000000e8000079c8 */ /* 0x000f240008000600 */
[----:B----4-:R-:W-:-:S13]  /*12c0*/  PLOP3.LUT P0, PT, PT, PT, UP0, 0x80, 0x0 ;  /* 0x000000000000781c */ /* 0x010fda0003f0f008 */
[----:B------:R-:W-:Y:S05]  /*12d0*/  @!P0 BRA `(.L_x_14) ;  /* 0xfffffffc00f08947 */ /* 0x000fea000383ffff */
[----:B------:R-:W-:-:S13]  /*12e0*/  LOP3.LUT P0, RZ, R0, 0xff, RZ, 0xc0, !PT ;  /* 0x000000ff00ff7812 */ /* 0x000fda000780c0ff */
[----:B------:R-:W-:Y:S05]  /*12f0*/  @!P0 EXIT ;  /* 0x000000000000894d */ /* 0x000fea0003800000 */
[----:B------:R-:W4:Y:S01]  /*1300*/  S2UR UR6, SR_CgaCtaId ;  /* 0x00000000000679c3 */ /* 0x000f220000008800 */
[----:B------:R-:W-:Y:S01]  /*1310*/  SHF.R.S32.HI R3, RZ, 0x1f, R2 ;  /* 0x0000001fff037819 */ /* 0x000fe20000011402 */
[----:B------:R-:W-:Y:S01]  /*1320*/  UIADD3 UR7, UR18, -0x1, URZ ;  /* 0xffffffff12077890 */ /* 0x000fe2000fffe03f */
[----:B------:R-:W-:Y:S02]  /*1330*/  UMOV UR22, 0x400 ;  /* 0x0000040000167882 */ /* 0x000fe40000000000 */
[CC--:B------:R-:W-:Y:S01]  /*1340*/  LEA.HI R0, R3.reuse, R2.reuse, RZ, 0x2 ;  /* 0x0000000203007211 */ /* 0x0c0fe200078f10ff */
[----:B------:R-:W-:Y:S01]  /*1350*/  UISETP.LT.AND UP0, UPT, UR14, 0x1, UPT ;  /* 0x000000010e00788c */ /* 0x000fe2000bf01270 */
[----:B------:R-:W-:Y:S01]  /*1360*/  LEA.HI R3, R3, R2, RZ, 0x5 ;  /* 0x0000000203037211 */ /* 0x000fe200078f28ff */
[----:B------:R-:W-:Y:S01]  /*1370*/  ULOP3.LUT UR30, UR15, 0x1, URZ, 0xfc, !UPT ;  /* 0x000000010f1e7892 */ /* 0x000fe2000f8efc3f */
[--C-:B---3--:R-:W-:Y:S01]  /*1380*/  SHF.R.S32.HI R4, RZ, 0x2, R0.reuse ;  /* 0x00000002ff047819 */ /* 0x108fe20000011400 */
[----:B------:R-:W-:Y:S01]  /*1390*/  USEL UR19, UR14, 0x1, UP0 ;  /* 0x000000010e137887 */ /* 0x000fe20008000000 */
[----:B------:R-:W-:Y:S01]  /*13a0*/  SHF.R.S32.HI R5, RZ, 0x1f, R0 ;  /* 0x0000001fff057819 */ /* 0x000fe20000011400 */
[----:B------:R-:W-:Y:S01]  /*13b0*/  UISETP.NE.AND UP0, UPT, UR7, URZ, UPT ;  /* 0x0000003f0700728c */ /* 0x000fe2000bf05270 */
[----:B--2---:R-:W-:Y:S01]  /*13c0*/  SHF.R.S32.HI R7, RZ, 0x5, R3 ;  /* 0x00000005ff077819 */ /* 0x004fe20000011403 */
[----:B------:R-:W-:Y:S01]  /*13d0*/  USHF.L.U32 UR29, UR14, 0x1, URZ ;  /* 0x000000010e1d7899 */ /* 0x000fe2000800063f */
[----:B------:R-:W-:Y:S01]  /*13e0*/  LEA.HI R5, R5, R4, RZ, 0x3 ;  /* 0x0000000405057211 */ /* 0x000fe200078f18ff */
[----:B------:R-:W-:Y:S01]  /*13f0*/  UIADD3 UR19, -UR19, UR14, URZ ;  /* 0x0000000e13137290 */ /* 0x000fe2000fffe13f */
[----:B------:R-:W-:Y:S01]  /*1400*/  LOP3.LUT R3, R0, 0xfffffffc, RZ, 0xc0, !PT ;  /* 0xfffffffc00037812 */ /* 0x000fe200078ec0ff */
[----:B------:R-:W-:Y:S01]  /*1410*/  USEL UR27, URZ, 0x1, UP0 ;  /* 0x000000013f1b7887 */ /* 0x000fe20008000000 */
[----:B------:R-:W-:-:S03]  /*1420*/  LOP3.LUT R5, R5, 0xfffffff8, RZ, 0xc0, !PT ;  /* 0xfffffff805057812 */ /* 0x000fc600078ec0ff */
[----:B------:R-:W-:Y:S01]  /*1430*/  IMAD.IADD R6, R2, 0x1, -R3 ;  /* 0x0000000102067824 */ /* 0x000fe200078e0a03 */
[----:B----4-:R-:W-:Y:S01]  /*1440*/  ULEA UR22, UR6, UR22, 0x18 ;  /* 0x0000001606167291 */ /* 0x010fe2000f8ec03f */
[----:B------:R-:W-:Y:S01]  /*1450*/  IMAD.IADD R4, R4, 0x1, -R5 ;  /* 0x0000000104047824 */ /* 0x000fe200078e0a05 */
[----:B------:R-:W-:Y:S02]  /*1460*/  USHF.L.U32 UR6, UR7, 0x3, URZ ;  /* 0x0000000307067899 */ /* 0x000fe4000800063f */
[----:B------:R2:W-:Y:S01]  /*1470*/  STL [R1+0x84], R6 ;  /* 0x0000840601007387 */ /* 0x0005e20000100800 */
[----:B------:R-:W-:Y:S01]  /*1480*/  UIADD3 UR28, UR22, 0x40, URZ ;  /* 0x00000040161c7890 */ /* 0x000fe2000fffe03f */
[--C-:B------:R-:W-:Y:S01]  /*1490*/  IMAD R0, R7, -0x10, -R4.reuse ;  /* 0xfffffff007007824 */ /* 0x100fe200078e0a04 */
[----:B------:R-:W-:Y:S01]  /*14a0*/  ULOP3.LUT UR6, UR6, 0x8, URZ, 0xc0, !UPT ;  /* 0x0000000806067892 */ /* 0x000fe2000f8ec03f */
[----:B------:R-:W-:Y:S01]  /*14b0*/  SHF.R.S32.HI R5, RZ, 0x1f, R4 ;  /* 0x0000001fff057819 */ /* 0x000fe20000011404 */
[----:B------:R-:W-:-:S02]  /*14c0*/  ULEA UR18, UR18, UR28, 0x3 ;  /* 0x0000001c12127291 */ /* 0x000fc4000f8e183f */
[----:B------:R-:W-:Y:S02]  /*14d0*/  ULOP3.LUT UR26, UR6, 0x8, URZ, 0x3c, !UPT ;  /* 0x00000008061a7892 */ /* 0x000fe4000f8e3c3f */
[----:B------:R-:W-:Y:S01]  /*14e0*/  ULOP3.LUT UR12, UR6, 0x18, URZ, 0x3c, !UPT ;  /* 0x00000018060c7892 */ /* 0x000fe2000f8e3c3f */
[----:B------:R-:W-:Y:S02]  /*14f0*/  IMAD.WIDE R2, R7, 0x10, R4 ;  /* 0x0000001007027825 */ /* 0x000fe400078e0204 */
[----:B------:R-:W-:Y:S02]  /*1500*/  ULDC UR6, c[0x0][0x284] ;  /* 0x0000a10000067ab9 */ /* 0x000fe40000000800 */
[----:B------:R-:W-:-:S05]  /*1510*/  VIADD R0, R0, UR6 ;  /* 0x0000000600007c36 */ /* 0x000fca0008000000 */
[----:B------:R2:W-:Y:S04]  /*1520*/  STL [R1+0x90], R0 ;  /* 0x0000900001007387 */ /* 0x0005e80000100800 */
[----:B------:R2:W-:Y:S02]  /*1530*/  STL.64 [R1+0x88], R2 ;  /* 0x0000880201007387 */ /* 0x0005e40000100a00 */
.L_x_297:
[----:B--2---:R-:W-:Y:S01]  /*1540*/  IMAD.U32 R0, RZ, RZ, UR27 ;  /* 0x0000001bff007e24 */ /* 0x004fe2000f8e00ff */
[----:B0-----:R-:W2:Y:S01]  /*1550*/  LDC R2, c[0x0][0x28c] ;  /* 0x0000a300ff027b82 */ /* 0x001ea20000000800 */
[----:B------:R-:W-:Y:S01]  /*1560*/  UMOV UR6, URZ ;  /* 0x0000003f00067c82 */ /* 0x000fe20008000000 */
[----:B------:R-:W-:Y:S02]  /*1570*/  UMOV UR24, UR5 ;  /* 0x0000000500187c82 */ /* 0x000fe40008000000 */
[----:B------:R-:W-:-:S04]  /*1580*/  SHF.L.U32 R0, R0, 0x1f, RZ ;  /* 0x0000001f00007819 */ /* 0x000fc800000006ff */
[----:B------:R-:W3:Y:S01]  /*1590*/  SYNCS.PHASECHK.TRANS64.TRYWAIT P0, [UR18+-0x8], R0 ;  /* 0xfffff800ff0075a7 */ /* 0x000ee20008000152 */
[----:B--2---:R-:W-:Y:S01]  /*15a0*/  ISETP.GE.AND P1, PT, R2, 0x1, PT ;  /* 0x000000010200780c */ /* 0x004fe20003f26270 */
[----:B-1-34-:R-:W-:-:S12]  /*15b0*/  @!P0 BRA `(.L_x_15) ;  /* 0x000000e800388947 */ /* 0x01afd80003800000 */
.L_x_318:
[----:B------:R3:W-:Y:S01]  /*15c0*/  STL [R1+0x6c], RZ ;  /* 0x00006cff01007387 */ /* 0x0007e20000100800 */
[----:B------:R-:W-:Y:S01]  /*15d0*/  UMOV UR23, UR4 ;  /* 0x0000000400177c82 */ /* 0x000fe20008000000 */
[----:B------:R-:W-:Y:S01]  /*15e0*/  UMOV UR7, URZ ;  /* 0x0000003f00077c82 */ /* 0x000fe20008000000 */
[----:B------:R-:W-:Y:S01]  /*15f0*/  UMOV UR8, URZ ;  /* 0x0000003f00087c82 */ /* 0x000fe20008000000 */
[----:B------:R3:W-:Y:S01]  /*1600*/  STL [R1+0x68], RZ ;  /* 0x000068ff01007387 */ /* 0x0007e20000100800 */
[----:B--2---:R-:W-:Y:S01]  /*1610*/  IMAD.MOV.U32 R0, RZ, RZ, RZ ;  /* 0x000000ffff007224 */ /* 0x004fe200078e00ff */
[----:B------:R-:W-:Y:S02]  /*1620*/  CS2R R2, SRZ ;  /* 0x0000000000027805 */ /* 0x000fe4000001ff00 */
[----:B------:R-:W-:Y:S01]  /*1630*/  CS2R R4, SRZ ;  /* 0x0000000000047805 */ /* 0x000fe2000001ff00 */
[----:B------:R3:W-:Y:S01]  /*1640*/  STL [R1+0x64], RZ ;  /* 0x000064ff01007387 */ /* 0x0007e20000100800 */
[----:B------:R-:W-:-:S02]  /*1650*/  CS2R R6, SRZ ;  /* 0x0000000000067805 */ /* 0x000fc4000001ff00 */
[----:B------:R-:W-:Y:S02]  /*1660*/  CS2R R8, SRZ ;  /* 0x0000000000087805 */ /* 0x000fe4000001ff00 */
[----:B0-----:R-:W-:Y:S01]  /*1670*/  CS2R R10, SRZ ;  /* 0x00000000000a7805 */ /* 0x001fe2000001ff00 */
[----:B------:R3:W-:Y:S01]  /*1680*/  STL [R1+0x60], RZ ;  /* 0x000060ff01007387 */ /* 0x0007e20000100800 */
[----:B------:R-:W-:Y:S02]  /*1690*/  CS2R R12, SRZ ;  /* 0x00000000000c7805 */ /* 0x000fe4000001ff00 */
[----:B------:R-:W-:Y:S02]  /*16a0*/  CS2R R14, SRZ ;  /* 0x00000000000e7805 */ /* 0x000fe4000001ff00 */
[----:B------:R-:W-:Y:S01]  /*16b0*/  CS2R R16, SRZ ;  /* 0x0000000000107805 */ /* 0x000fe2000001ff00 */
[----:B------:R3:W-:Y:S01]  /*16c0*/  STL [R1+0x5c], RZ ;  /* 0x00005cff01007387 */ /* 0x0007e20000100800 */
[----:B-1----:R-:W-:-:S02]  /*16d0*/  CS2R R18, SRZ ;  /* 0x0000000000127805 */ /* 0x002fc4000001ff00 */
[----:B------:R-:W-:Y:S02]  /*16e0*/  CS2R R20, SRZ ;  /* 0x0000000000147805 */ /* 0x000fe4000001ff00 */
[----:B------:R-:W-:Y:S01]  /*16f0*/  CS2R R22, SRZ ;  /* 0x0000000000167805 */ /* 0x000fe2000001ff00 */
[----:B------:R3:W-:Y:S01]  /*1700*/  STL [R1+0x58], RZ ;  /* 0x000058ff01007387 */ /* 0x0007e20000100800 */
[----:B------:R-:W-:Y:S02]  /*1710*/  CS2R R152, SRZ ;  /* 0x0000000000987805 */ /* 0x000fe4000001ff00 */
[----:B------:R-:W-:Y:S02]  /*1720*/  CS2R R154, SRZ ;  /* 0x00000000009a7805 */ /* 0x000fe4000001ff00 */
[----:B------:R-:W-:Y:S01]  /*1730*/  CS2R R156, SRZ ;  /* 0x00000000009c7805 */ /* 0x000fe2000001ff00 */
[----:B------:R3:W-:Y:S01]  /*1740*/  STL [R1+0x54], RZ ;  /* 0x000054ff01007387 */ /* 0x0007e20000100800 */
[----:B------:R-:W-:-:S02]  /*1750*/  CS2R R158, SRZ ;  /* 0x00000000009e7805 */ /* 0x000fc4000001ff00 */
        /* <DEDUP_REMOVED lines=44> */
[----:B------:R-:W-:Y:S01]  /*1a20*/  CS2R R226, SRZ ;  /* 0x0000000000e27805 */ /* 0x000fe2000001ff00 */
[----:B------:R-:W-:Y:S01]  /*1a30*/  IMAD.MOV.U32 R228, RZ, RZ, RZ ;  /* 0x000000ffffe47224 */ /* 0x000fe200078e00ff */
[----:B------:R3:W-:Y:S01]  /*1a40*/  STL [R1+0x24], RZ ;  /* 0x000024ff01007387 */ /* 0x0007e20000100800 */
[----:B------:R-:W-:Y:S02]  /*1a50*/  CS2R R24, SRZ ;  /* 0x0000000000187805 */ /* 0x000fe4000001ff00 */
[----:B------:R-:W-:-:S02]  /*1a60*/  CS2R R26, SRZ ;  /* 0x00000000001a7805 */ /* 0x000fc4000001ff00 */
[----:B------:R-:W-:Y:S01]  /*1a70*/  CS2R R28, SRZ ;  /* 0x00000000001c7805 */ /* 0x000fe2000001ff00 */
[----:B------:R3:W-:Y:S01]  /*1a80*/  STL [R1+0x20], RZ ;  /* 0x000020ff01007387 */ /* 0x0007e20000100800 */
[----:B------:R-:W-:Y:S02]  /*1a90*/  CS2R R30, SRZ ;  /* 0x00000000001e7805 */ /* 0x000fe4000001ff00 */
[----:B------:R-:W-:Y:S02]  /*1aa0*/  CS2R R32, SRZ ;  /* 0x0000000000207805 */ /* 0x000fe4000001ff00 */
[----:B------:R-:W-:Y:S01]  /*1ab0*/  CS2R R34, SRZ ;  /* 0x0000000000227805 */ /* 0x000fe2000001ff00 */
        /* <DEDUP_REMOVED lines=28> */
[----:B------:R3:W-:Y:S01]  /*1c80*/  STL [R1], RZ ;  /* 0x000000ff01007387 */ /* 0x0007e20000100800 */
[----:B------:R-:W-:Y:S02]  /*1c90*/  CS2R R78, SRZ ;  /* 0x00000000004e7805 */ /* 0x000fe4000001ff00 */
[----:B------:R-:W-:Y:S02]  /*1ca0*/  CS2R R80, SRZ ;  /* 0x0000000000507805 */ /* 0x000fe4000001ff00 */
[----:B------:R-:W-:Y:S02]  /*1cb0*/  CS2R R82, SRZ ;  /* 0x0000000000527805 */ /* 0x000fe4000001ff00 */
[----:B------:R-:W-:Y:S02]  /*1cc0*/  CS2R R84, SRZ ;  /* 0x0000000000547805 */ /* 0x000fe4000001ff00 */
[----:B------:R-:W-:-:S02]  /*1cd0*/  CS2R R86, SRZ ;  /* 0x0000000000567805 */ /* 0x000fc4000001ff00 */
[----:B------:R-:W-:Y:S02]  /*1ce0*/  CS2R R88, SRZ ;  /* 0x0000000000587805 */ /* 0x000fe4000001ff00 */
        /* <DEDUP_REMOVED lines=30> */
[----:B------:R-:W-:Y:S01]  /*1ed0*/  CS2R R150, SRZ ;  /* 0x0000000000967805 */ /* 0x000fe2000001ff00 */
[----:B---3--:R-:W-:Y:S06]  /*1ee0*/  @!P1 BRA `(.L_x_16) ;  /* 0x0000001000a09947 */ /* 0x008fec0003800000 */
[----:B------:R-:W-:-:S06]  /*1ef0*/  UISETP.NE.AND UP0, UPT, UR30, 0x3, UPT ;  /* 0x000000031e00788c */ /* 0x000fcc000bf05270 */
[----:B------:R-:W-:-:S13]  /*1f00*/  PLOP3.LUT P1, PT, PT, PT, UP0, 0x80, 0x0 ;  /* 0x000000000000781c */ /* 0x000fda0003f2f008 */
[----:B------:R-:W-:Y:S05]  /*1f10*/  @!P1 BRA `(.L_x_17) ;  /* 0x0000000000049947 */ /* 0x000fea0003800000 */
[----:B------:R-:W-:Y:S01]  /*1f20*/  BPT.TRAP 0x1 ;  /* 0x000000040000795c */ /* 0x000fe20000300000 */
.L_x_17:
[----:B------:R-:W-:Y:S01]  /*1f30*/  ULEA UR6, UR5, UR22, 0x3 ;  /* 0x0000001605067291 */ /* 0x000fe2000f8e183f */
[----:B------:R-:W-:-:S05]  /*1f40*/  IMAD.U32 R0, RZ, RZ, UR4 ;  /* 0x00000004ff007e24 */ /* 0x000fca000f8e00ff */
[----:B------:R-:W-:-:S04]  /*1f50*/  SHF.L.U32 R0, R0, 0x1f, RZ ;  /* 0x0000001f00007819 */ /* 0x000fc800000006ff */
[----:B------:R0:W1:Y:S01]  /*1f60*/  SYNCS.PHASECHK.TRANS64.TRYWAIT P0, [UR6], R0 ;  /* 0x00000000ff0075a7 */ /* 0x0000620008000146 */
[----:B------:R-:W-:Y:S05]  /*1f70*/  @!P1 BRA `(.L_x_18) ;  /* 0x0000000000049947 */ /* 0x000fea0003800000 */
[----:B------:R-:W-:Y:S01]  /*1f80*/  BPT.TRAP 0x1 ;  /* 0x000000040000795c */ /* 0x000fe20000300000 */
.L_x_18:
[----:B-1----:R-:W-:Y:S05]  /*1f90*/  @P0 BRA `(.L_x_19) ;  /* 0x0000000000080947 */ /* 0x002fea0003800000 */
[----:B------:R-:W1:Y:S02]  /*1fa0*/  SYNCS.PHASECHK.TRANS64.TRYWAIT P0, [UR6], R0 ;  /* 0x00000000ff0075a7 */ /* 0x000e640008000146 */
[----:B-1----:R-:W-:Y:S05]  /*1fb0*/  @!P0 BRA `(.L_x_20) ;  /* 0x000000dc00d08947 */ /* 0x002fea0003800000 */
.L_x_19:
[----:B------:R-:W-:Y:S01]  /*1fc0*/  UIADD3 UR6, UR22, 0x100, URZ ;  /* 0x0000010016067890 */ /* 0x000fe2000fffe03f */
[----:B------:R-:W-:Y:S01]  /*1fd0*/  WARPGROUP.ARRIVE ;  /* 0x00000000000079c5 */ /* 0x000fe20000000000 */
[----:B------:R-:W-:Y:S01]  /*1fe0*/  UIADD3 UR7, UR22, 0x6100, URZ ;  /* 0x0000610016077890 */ /* 0x000fe2000fffe03f */
[----:B------:R2:W-:Y:S01]  /*1ff0*/  STL [R1+0x6c], RZ ;  /* 0x00006cff01007387 */ /* 0x0005e20000100800 */
[----:B------:R-:W-:Y:S01]  /*2000*/  USHF.R.U32.HI UR6, URZ, 0x4, UR6 ;  /* 0x000000043f067899 */ /* 0x000fe20008011606 */
[----:B01----:R-:W-:Y:S01]  /*2010*/  IMAD.MOV.U32 R0, RZ, RZ, RZ ;  /* 0x000000ffff007224 */ /* 0x003fe200078e00ff */
[----:B------:R-:W-:Y:S01]  /*2020*/  USHF.R.U32.HI UR7, URZ, 0x4, UR7 ;  /* 0x000000043f077899 */ /* 0x000fe20008011607 */
[----:B------:R2:W-:Y:S01]  /*2030*/  STL [R1+0x68], RZ ;  /* 0x000068ff01007387 */ /* 0x0005e20000100800 */
[----:B------:R-:W-:Y:S01]  /*2040*/  ULOP3.LUT UR6, UR6, 0x3fff, URZ, 0xc0, !UPT ;  /* 0x00003fff06067892 */ /* 0x000fe2000f8ec03f */
[----:B------:R-:W-:Y:S01]  /*2050*/  CS2R R2, SRZ ;  /* 0x0000000000027805 */ /* 0x000fe2000001ff00 */
[----:B------:R-:W-:Y:S01]  /*2060*/  ULOP3.LUT UR7, UR7, 0x3fff, URZ, 0xc0, !UPT ;  /* 0x00003fff07077892 */ /* 0x000fe2000f8ec03f */
[----:B------:R2:W-:Y:S01]  /*2070*/  STL [R1+0x64], RZ ;  /* 0x000064ff01007387 */ /* 0x0005e20000100800 */
[----:B------:R-:W-:Y:S01]  /*2080*/  ULOP3.LUT UR6, UR6, 0x10000, URZ, 0xfc, !UPT ;  /* 0x0001000006067892 */ /* 0x000fe2000f8efc3f */
[----:B------:R-:W-:Y:S01]  /*2090*/  CS2R R4, SRZ ;  /* 0x0000000000047805 */ /* 0x000fe2000001ff00 */
[----:B------:R-:W-:Y:S01]  /*20a0*/  ULOP3.LUT UR7, UR7, 0x10000, URZ, 0xfc, !UPT ;  /* 0x0001000007077892 */ /* 0x000fe2000f8efc3f */
[----:B------:R2:W-:Y:S01]  /*20b0*/  STL [R1+0x60], RZ ;  /* 0x000060ff01007387 */ /* 0x0005e20000100800 */
[----:B------:R-:W-:Y:S01]  /*20c0*/  ULEA UR6, UR5, UR6, 0x9 ;  /* 0x0000000605067291 */ /* 0x000fe2000f8e483f */
[----:B------:R-:W-:Y:S01]  /*20d0*/  CS2R R6, SRZ ;  /* 0x0000000000067805 */ /* 0x000fe2000001ff00 */
[----:B------:R-:W-:Y:S01]  /*20e0*/  ULEA UR7, UR5, UR7, 0xb ;  /* 0x0000000705077291 */ /* 0x000fe2000f8e583f */
[----:B------:R2:W-:Y:S01]  /*20f0*/  STL [R1+0x5c], RZ ;  /* 0x00005cff01007387 */ /* 0x0005e20000100800 */
[----:B------:R-:W-:Y:S01]  /*2100*/  UMOV UR9, 0x40000040 ;  /* 0x4000004000097882 */ /* 0x000fe20000000000 */
[----:B------:R-:W-:Y:S01]  /*2110*/  UMOV UR11, 0x40000040 ;  /* 0x40000040000b7882 */ /* 0x000fe20000000000 */
[----:B------:R-:W-:Y:S01]  /*2120*/  CS2R R8, SRZ ;  /* 0x0000000000087805 */ /* 0x000fe2000001ff00 */
[----:B------:R-:W-:Y:S01]  /*2130*/  UMOV UR8, UR6 ;  /* 0x0000000600087c82 */ /* 0x000fe20008000000 */
[----:B------:R2:W-:Y:S01]  /*2140*/  STL [R1+0x58], RZ ;  /* 0x000058ff01007387 */ /* 0x0005e20000100800 */
[----:B------:R-:W-:Y:S01]  /*2150*/  UMOV UR10, UR7 ;  /* 0x00000007000a7c82 */ /* 0x000fe20008000000 */
[----:B------:R-:W-:Y:S01]  /*2160*/  CS2R R10, SRZ ;  /* 0x00000000000a7805 */ /* 0x000fe2000001ff00 */
[----:B------:R-:W-:Y:S01]  /*2170*/  QGMMA.64x256x32.F32.E4M3.E4M3 R24, gdesc[UR8], RZ, !UPT ;  /* 0x03e00000081879f3 */ /* 0x000fe2000c7008ff */
[----:B------:R-:W-:Y:S01]  /*2180*/  UIADD3 UR8, UR6, 0x2, URZ ;  /* 0x0000000206087890 */ /* 0x000fe2000fffe03f */
[----:B------:R2:W-:Y:S01]  /*2190*/  STL [R1+0x54], RZ ;  /* 0x000054ff01007387 */ /* 0x0005e20000100800 */
[----:B------:R-:W-:Y:S01]  /*21a0*/  UIADD3 UR10, UR7, 0x2, URZ ;  /* 0x00000002070a7890 */ /* 0x000fe2000fffe03f */
[----:B------:R-:W-:Y:S01]  /*21b0*/  CS2R R12, SRZ ;  /* 0x00000000000c7805 */ /* 0x000fe2000001ff00 */
[----:B------:R-:W-:Y:S01]  /*21c0*/  UMOV UR9, 0x40000040 ;  /* 0x4000004000097882 */ /* 0x000fe20000000000 */
[----:B------:R-:W-:Y:S01]  /*21d0*/  UMOV UR11, 0x40000040 ;  /* 0x40000040000b7882 */ /* 0x000fe20000000000 */
        /* <DEDUP_REMOVED lines=57> */
[----:B------:R-:W-:Y:S01]  /*2570*/  CS2R R226, SRZ ;  /* 0x0000000000e27805 */ /* 0x000fe2000001ff00 */
[----:B------:R-:W-:-:S02]  /*2580*/  IMAD.MOV.U32 R228, RZ, RZ, RZ ;  /* 0x000000ffffe47224 */ /* 0x000fc400078e00ff */
[----:B------:R2:W-:Y:S04]  /*2590*/  STL [R1+0x14], RZ ;  /* 0x000014ff01007387 */ /* 0x0005e80000100800 */
[----:B------:R2:W-:Y:S04]  /*25a0*/  STL [R1+0x10], RZ ;  /* 0x000010ff01007387 */ /* 0x0005e80000100800 */
[----:B------:R2:W-:Y:S04]  /*25b0*/  STL [R1+0xc], RZ ;  /* 0x00000cff01007387 */ /* 0x0005e80000100800 */
[----:B------:R2:W-:Y:S04]  /*25c0*/  STL [R1+0x8], RZ ;  /* 0x000008ff01007387 */ /* 0x0005e80000100800 */
[----:B------:R2:W-:Y:S04]  /*25d0*/  STL [R1+0x4], RZ ;  /* 0x000004ff01007387 */ /* 0x0005e80000100800 */
[----:B------:R2:W-:Y:S01]  /*25e0*/  STL [R1], RZ ;  /* 0x000000ff01007387 */ /* 0x0005e20000100800 */
[----:B------:R-:W-:Y:S01]  /*25f0*/  QGMMA.64x256x32.F32.E4M3.E4M3 R24, gdesc[UR8], R24 ;  /* 0x03e00000081879f3 */ /* 0x000fe20008700818 */
[----:B------:R-:W-:-:S02]  /*2600*/  UIADD3 UR8, UR6, 0x4, URZ ;  /* 0x0000000406087890 */ /* 0x000fc4000fffe03f */
[----:B------:R-:W-:Y:S01]  /*2610*/  UIADD3 UR10, UR7, 0x4, URZ ;  /* 0x00000004070a7890 */ /* 0x000fe2000fffe03f */
[----:B------:R-:W-:Y:S01]  /*2620*/  UMOV UR9, 0x40000040 ;  /* 0x4000004000097882 */ /* 0x000fe20000000000 */
[----:B------:R-:W-:-:S15]  /*2630*/  UMOV UR11, 0x40000040 ;  /* 0x40000040000b7882 */ /* 0x000fde0000000000 */
[----:B------:R-:W-:-:S08]  /*2640*/  NOP ;  /* 0x0000000000007918 */ /* 0x000fd00000000000 */
[----:B------:R-:W-:Y:S01]  /*2650*/  QGMMA.64x256x32.F32.E4M3.E4M3 R24, gdesc[UR8], R24 ;  /* 0x03e00000081879f3 */ /* 0x000fe20008700818 */
[----:B------:R-:W-:Y:S02]  /*2660*/  UIADD3 UR10, UR7, 0x6, URZ ;  /* 0x00000006070a7890 */ /* 0x000fe4000fffe03f */
[----:B------:R-:W-:Y:S01]  /*2670*/  UIADD3 UR8, UR6, 0x6, URZ ;  /* 0x0000000606087890 */ /* 0x000fe2000fffe03f */
[----:B------:R-:W-:Y:S01]  /*2680*/  ULDC UR7, c[0x0][0x50c] ;  /* 0x0001430000077ab9 */ /* 0x000fe20000000800 */
[----:B------:R-:W-:Y:S01]  /*2690*/  UMOV UR9, 0x40000040 ;  /* 0x4000004000097882 */ /* 0x000fe20000000000 */
[----:B------:R-:W-:Y:S01]  /*26a0*/  UISETP.NE.AND UP0, UPT, UR7, 0x4, UPT ;  /* 0x000000040700788c */ /* 0x000fe2000bf05270 */
[----:B------:R-:W-:Y:S01]  /*26b0*/  UMOV UR11, 0x40000040 ;  /* 0x40000040000b7882 */ /* 0x000fe20000000000 */
[----:B------:R-:W-:Y:S02]  /*26c0*/  UMOV UR6, 0x4 ;  /* 0x0000000400067882 */ /* 0x000fe40000000000 */
[----:B------:R-:W-:-:S06]  /*26d0*/  USEL UR7, URZ, 0x1, UP0 ;  /* 0x000000013f077887 */ /* 0x000fcc0008000000 */
[----:B------:R-:W-:-:S12]  /*26e0*/  ISETP.NE.AND P0, PT, RZ, UR7, PT ;  /* 0x00000007ff007c0c */ /* 0x000fd8000bf05270 */
[----:B------:R-:W-:Y:S01]  /*26f0*/  QGMMA.64x256x32.F32.E4M3.E4M3 R24, gdesc[UR8], R24, gsb0 ;  /* 0x03e00000081879f3 */ /* 0x000fe20008000818 */
[----:B--2---:R-:W-:Y:S05]  /*2700*/  @!P0 BRA `(.L_x_21) ;  /* 0x0000000800808947 */ /* 0x004fea0003800000 */
[----:B------:R-:W-:Y:S02]  /*2710*/  WARPGROUP.DEPBAR.LE gsb0, 0x0 ;  /* 0x00008000000079c5 */ /* 0x000fe40000010000 */
[----:B------:R-:W-:-:S01]  /*2720*/  FADD R227, RZ, R25 ;  /* 0x00000019ffe37221 */ /* 0x000fc20000000000 */
[----:B------:R-:W-:Y:S01]  /*2730*/  FADD R228, RZ, R24 ;  /* 0x00000018ffe47221 */ /* 0x000fe20000000000 */
[----:B------:R-:W-:-:S01]  /*2740*/  FADD R226, RZ, R26 ;  /* 0x0000001affe27221 */ /* 0x000fc20000000000 */
[----:B------:R-:W-:Y:S01]  /*2750*/  FADD R225, RZ, R27 ;  /* 0x0000001bffe17221 */ /* 0x000fe20000000000 */
[----:B------:R-:W-:-:S01]  /*2760*/  FADD R224, RZ, R28 ;  /* 0x0000001cffe07221 */ /* 0x000fc20000000000 */
[----:B------:R0:W-:Y:S01]  /*2770*/  STL [R1+0x98], R227 ;  /* 0x000098e301007387 */ /* 0x0001e20000100800 */
[----:B------:R-:W-:-:S01]  /*2780*/  FADD R223, RZ, R29 ;  /* 0x0000001dffdf7221 */ /* 0x000fc20000000000 */
[----:B------:R-:W-:Y:S01]  /*2790*/  FADD R222, RZ, R30 ;  /* 0x0000001effde7221 */ /* 0x000fe20000000000 */
[----:B------:R-:W-:-:S01]  /*27a0*/  FADD R221, RZ, R31 ;  /* 0x0000001fffdd7221 */ /* 0x000fc20000000000 */
[----:B------:R-:W-:Y:S01]  /*27b0*/  FADD R220, RZ, R32 ;  /* 0x00000020ffdc7221 */ /* 0x000fe20000000000 */
[----:B------:R-:W-:-:S01]  /*27c0*/  FADD R219, RZ, R33 ;  /* 0x00000021ffdb7221 */ /* 0x000fc20000000000 */
[----:B------:R-:W-:Y:S01]  /*27d0*/  FADD R218, RZ, R34 ;  /* 0x00000022ffda7221 */ /* 0x000fe20000000000 */
[----:B------:R-:W-:-:S01]  /*27e0*/  FADD R217, RZ, R35 ;  /* 0x00000023ffd97221 */ /* 0x000fc20000000000 */
[----:B------:R-:W-:Y:S01]  /*27f0*/  FADD R216, RZ, R36 ;  /* 0x00000024ffd87221 */ /* 0x000fe20000000000 */
[----:B------:R-:W-:-:S01]  /*2800*/  FADD R215, RZ, R37 ;  /* 0x00000025ffd77221 */ /* 0x000fc20000000000 */
[----:B0-----:R-:W-:Y:S01]  /*2810*/  FADD R227, RZ, R124 ;  /* 0x0000007cffe37221 */ /* 0x001fe20000000000 */
[----:B------:R-:W-:-:S01]  /*2820*/  FADD R214, RZ, R38 ;  /* 0x00000026ffd67221 */ /* 0x000fc20000000000 */
[----:B------:R-:W-:Y:S01]  /*2830*/  FADD R213, RZ, R39 ;  /* 0x00000027ffd57221 */ /* 0x000fe20000000000 */
[----:B------:R-:W-:-:S01]  /*2840*/  FADD R212, RZ, R40 ;  /* 0x00000028ffd47221 */ /* 0x000fc20000000000 */
[----:B------:R-:W-:Y:S01]  /*2850*/  FADD R211, RZ, R41 ;  /* 0x00000029ffd37221 */ /* 0x000fe20000000000 */
[----:B------:R0:W-:Y:S01]  /*2860*/  STL [R1], R227 ;  /* 0x000000e301007387 */ /* 0x0001e20000100800 */
        /* <DEDUP_REMOVED lines=94> */
[----:B0-----:R-:W-:-:S05]  /*2e50*/  FADD R227, RZ, R131 ;  /* 0x00000083ffe37221 */ /* 0x001fca0000000000 */
[----:B------:R0:W-:Y:S02]  /*2e60*/  STL [R1+0x1c], R227 ;  /* 0x00001ce301007387 */ /* 0x0001e40000100800 */
        /* <DEDUP_REMOVED lines=39> */
[----:B------:R0:W-:Y:S04]  /*30e0*/  STL [R1+0x6c], R227 ;  /* 0x00006ce301007387 */ /* 0x0001e80000100800 */
[----:B0-----:R0:W5:Y:S01]  /*30f0*/  LDL.LU R227, [R1+0x98] ;  /* 0x0000980001e37983 */ /* 0x0011620000300800 */
[----:B------:R-:W-:-:S05]  /*3100*/  UMOV UR6, URZ ;  /* 0x0000003f00067c82 */ /* 0x000fca0008000000 */
.L_x_21:
[----:B------:R-:W-:Y:S01]  /*3110*/  UIADD3 UR24, UR5, 0x1, URZ ;  /* 0x0000000105187890 */ /* 0x000fe2000fffe03f */
[----:B------:R-:W-:-:S03]  /*3120*/  UMOV UR8, 0x1 ;  /* 0x0000000100087882 */ /* 0x000fc60000000000 */
[----:B------:R-:W-:-:S04]  /*3130*/  UISETP.NE.AND UP0, UPT, UR24, 0x3, UPT ;  /* 0x000000031800788c */ /* 0x000fc8000bf05270 */
[----:B------:R-:W-:Y:S02]  /*3140*/  USEL UR23, URZ, 0x1, UP0 ;  /* 0x000000013f177887 */ /* 0x000fe40008000000 */
[----:B------:R-:W-:Y:S02]  /*3150*/  USEL UR24, UR24, URZ, UP0 ;  /* 0x0000003f18187287 */ /* 0x000fe40008000000 */
[----:B------:R-:W-:-:S12]  /*3160*/  ULOP3.LUT UR23, UR4, UR23, URZ, 0x3c, !UPT ;  /* 0x0000001704177292 */ /* 0x000fd8000f8e3c3f */
.L_x_16:
[----:B------:R-:W-:-:S06]  /*3170*/  UISETP.GE.AND UP0, UPT, UR19, 0x1, UPT ;  /* 0x000000011300788c */ /* 0x000fcc000bf06270 */
[----:B------:R-:W-:-:S13]  /*3180*/  PLOP3.LUT P0, PT, PT, PT, UP0, 0x80, 0x0 ;  /* 0x000000000000781c */ /* 0x000fda0003f0f008 */
[----:B------:R-:W-:Y:S05]  /*3190*/  @!P0 BRA `(.L_x_22) ;  /* 0x0000001000bc8947 */ /* 0x000fea0003800000 */
[----:B------:R-:W-:Y:S01]  /*31a0*/  UMOV UR25, UR19 ;  /* 0x0000001300197c82 */ /* 0x000fe20008000000 */
[----:B------:R-:W-:Y:S01]  /*31b0*/  UMOV UR33, UR5 ;  /* 0x0000000500217c82 */ /* 0x000fe20008000000 */
[----:B------:R-:W-:-:S05]  /*31c0*/  ULDC UR35, c[0x0][0x50c] ;  /* 0x0001430000237ab9 */ /* 0x000fca0000000800 */
.L_x_30:
[----:B------:R-:W-:-:S06]  /*31d0*/  UISETP.NE.AND UP0, UPT, UR30, 0x3, UPT ;  /* 0x000000031e00788c */ /* 0x000fcc000bf05270 */
[----:B------:R-:W-:-:S13]  /*31e0*/  PLOP3.LUT P1, PT, PT, PT, UP0, 0x80, 0x0 ;  /* 0x000000000000781c */ /* 0x000fda0003f2f008 */
[----:B-1---5:R-:W-:Y:S05]  /*31f0*/  @!P1 BRA `(.L_x_23) ;  /* 0x0000000000049947 */ /* 0x022fea0003800000 */
[----:B------:R-:W-:Y:S01]  /*3200*/  BPT.TRAP 0x1 ;  /* 0x000000040000795c */ /* 0x000fe20000300000 */
.L_x_23:
[----:B------:R-:W-:Y:S01]  /*3210*/  ULEA UR9, UR24, UR22, 0x3 ;  /* 0x0000001618097291 */ /* 0x000fe2000f8e183f */
[----:B------:R-:W-:-:S05]  /*3220*/  IMAD.U32 R229, RZ, RZ, UR23 ;  /* 0x00000017ffe57e24 */ /* 0x000fca000f8e00ff */
[----:B------:R-:W-:-:S04]  /*3230*/  SHF.L.U32 R229, R229, 0x1f, RZ ;  /* 0x0000001fe5e57819 */ /* 0x000fc800000006ff */
[----:B------:R1:W2:Y:S01]  /*3240*/  SYNCS.PHASECHK.TRANS64.TRYWAIT P0, [UR9], R229 ;  /* 0x000000e5ff0075a7 */ /* 0x0002a20008000149 */
[----:B------:R-:W-:Y:S05]  /*3250*/  @!P1 BRA `(.L_x_24) ;  /* 0x0000000000049947 */ /* 0x000fea0003800000 */
[----:B------:R-:W-:Y:S01]  /*3260*/  BPT.TRAP 0x1 ;  /* 0x000000040000795c */ /* 0x000fe20000300000 */
.L_x_24:
[----:B--2---:R-:W-:Y:S05]  /*3270*/  @P0 BRA `(.L_x_25) ;  /* 0x0000000000080947 */ /* 0x004fea0003800000 */
[----:B------:R-:W2:Y:S02]  /*3280*/  SYNCS.PHASECHK.TRANS64.TRYWAIT P0, [UR9], R229 ;  /* 0x000000e5ff0075a7 */ /* 0x000ea40008000149 */
[----:B--2---:R-:W-:Y:S05]  /*3290*/  @!P0 BRA `(.L_x_26) ;  /* 0x000000cc00308947 */ /* 0x004fea0003800000 */
.L_x_25:
[----:B------:R-:W-:Y:S01]  /*32a0*/  UIADD3 UR9, UR22, 0x100, URZ ;  /* 0x0000010016097890 */ /* 0x000fe2000fffe03f */
[----:B------:R-:W-:Y:S01]  /*32b0*/  WARPGROUP.ARRIVE ;  /* 0x00000000000079c5 */ /* 0x000fe20000000000 */
[----:B------:R-:W-:Y:S02]  /*32c0*/  UIADD3 UR10, UR22, 0x6100, URZ ;  /* 0x00006100160a7890 */ /* 0x000fe4000fffe03f */
[----:B------:R-:W-:Y:S02]  /*32d0*/  USHF.R.U32.HI UR9, URZ, 0x4, UR9 ;  /* 0x000000043f097899 */ /* 0x000fe40008011609 */
[----:B------:R-:W-:Y:S02]  /*32e0*/  USHF.R.U32.HI UR10, URZ, 0x4, UR10 ;  /* 0x000000043f0a7899 */ /* 0x000fe4000801160a */
[----:B------:R-:W-:Y:S02]  /*32f0*/  UISETP.NE.AND UP0, UPT, UR7, URZ, UPT ;  /* 0x0000003f0700728c */ /* 0x000fe4000bf05270 */
[----:B------:R-:W-:-:S02]  /*3300*/  ULOP3.LUT UR9, UR9, 0x3fff, URZ, 0xc0, !UPT ;  /* 0x00003fff09097892 */ /* 0x000fc4000f8ec03f */
[----:B------:R-:W-:Y:S02]  /*3310*/  ULOP3.LUT UR10, UR10, 0x3fff, URZ, 0xc0, !UPT ;  /* 0x00003fff0a0a7892 */ /* 0x000fe4000f8ec03f */
[----:B------:R-:W-:Y:S02]  /*3320*/  USEL UR8, UR8, URZ, !UP0 ;  /* 0x0000003f08087287 */ /* 0x000fe4000c000000 */
[----:B------:R-:W-:Y:S02]  /*3330*/  ULOP3.LUT UR7, UR9, 0x10000, URZ, 0xfc, !UPT ;  /* 0x0001000009077892 */ /* 0x000fe4000f8efc3f */
[----:B------:R-:W-:Y:S02]  /*3340*/  ULOP3.LUT UR10, UR10, 0x10000, URZ, 0xfc, !UPT ;  /* 0x000100000a0a7892 */ /* 0x000fe4000f8efc3f */
[----:B------:R-:W-:Y:S02]  /*3350*/  UISETP.NE.U32.AND UP0, UPT, UR8, URZ, UPT ;  /* 0x0000003f0800728c */ /* 0x000fe4000bf05070 */
[----:B------:R-:W-:-:S02]  /*3360*/  ULEA UR7, UR24, UR7, 0x9 ;  /* 0x0000000718077291 */ /* 0x000fc4000f8e483f */
[----:B------:R-:W-:Y:S01]  /*3370*/  ULEA UR34, UR24, UR10, 0xb ;  /* 0x0000000a18227291 */ /* 0x000fe2000f8e583f */
[----:B------:R-:W-:Y:S01]  /*3380*/  UMOV UR9, 0x40000040 ;  /* 0x4000004000097882 */ /* 0x000fe20000000000 */
[----:B------:R-:W-:Y:S01]  /*3390*/  UMOV UR11, 0x40000040 ;  /* 0x40000040000b7882 */ /* 0x000fe20000000000 */
[----:B------:R-:W-:Y:S02]  /*33a0*/  UIADD3 UR6, UR6, 0x4, URZ ;  /* 0x0000000406067890 */ /* 0x000fe4000fffe03f */
[----:B------:R-:W-:Y:S02]  /*33b0*/  UMOV UR8, UR7 ;  /* 0x0000000700087c82 */ /* 0x000fe40008000000 */
[----:B------:R-:W-:Y:S02]  /*33c0*/  UMOV UR10, UR34 ;  /* 0x00000022000a7c82 */ /* 0x000fe40008000000 */
[----:B------:R-:W-:Y:S01]  /*33d0*/  QGMMA.64x256x32.F32.E4M3.E4M3 R24, gdesc[UR8], R24, UP0 ;  /* 0x03e00000081879f3 */ /* 0x000fe2000bf00818 */
[----:B------:R-:W-:-:S02]  /*33e0*/  UIADD3 UR8, UR7, 0x2, URZ ;  /* 0x0000000207087890 */ /* 0x000fc4000fffe03f */
[----:B------:R-:W-:Y:S01]  /*33f0*/  UIADD3 UR10, UR34, 0x2, URZ ;  /* 0x00000002220a7890 */ /* 0x000fe2000fffe03f */
[----:B------:R-:W-:Y:S01]  /*3400*/  UMOV UR9, 0x40000040 ;  /* 0x4000004000097882 */ /* 0x000fe20000000000 */
[----:B------:R-:W-:Y:S01]  /*3410*/  UMOV UR11, 0x40000040 ;  /* 0x40000040000b7882 */ /* 0x000fe20000000000 */
[----:B------:R-:W-:-:S15]  /*3420*/  UISETP.NE.AND UP0, UPT, UR6, UR35, UPT ;  /* 0x000000230600728c */ /* 0x000fde000bf05270 */
[----:B------:R-:W-:-:S07]  /*3430*/  NOP ;  /* 0x0000000000007918 */ /* 0x000fce0000000000 */
[----:B------:R-:W-:Y:S01]  /*3440*/  QGMMA.64x256x32.F32.E4M3.E4M3 R24, gdesc[UR8], R24 ;  /* 0x03e00000081879f3 */ /* 0x000fe20008700818 */
[----:B------:R-:W-:Y:S02]  /*3450*/  UIADD3 UR8, UR7, 0x4, URZ ;  /* 0x0000000407087890 */ /* 0x000fe4000fffe03f */
[----:B------:R-:W-:Y:S01]  /*3460*/  UIADD3 UR10, UR34, 0x4, URZ ;  /* 0x00000004220a7890 */ /* 0x000fe2000fffe03f */
[----:B------:R-:W-:Y:S01]  /*3470*/  UMOV UR9, 0x40000040 ;  /* 0x4000004000097882 */ /* 0x000fe20000000000 */
[----:B------:R-:W-:-:S15]  /*3480*/  UMOV UR11, 0x40000040 ;  /* 0x40000040000b7882 */ /* 0x000fde0000000000 */
[----:B------:R-:W-:-:S08]  /*3490*/  NOP ;  /* 0x0000000000007918 */ /* 0x000fd00000000000 */
[----:B------:R-:W-:Y:S01]  /*34a0*/  QGMMA.64x256x32.F32.E4M3.E4M3 R24, gdesc[UR8], R24 ;  /* 0x03e00000081879f3 */ /* 0x000fe20008700818 */
[----:B------:R-:W-:Y:S02]  /*34b0*/  UIADD3 UR8, UR7, 0x6, URZ ;  /* 0x0000000607087890 */ /* 0x000fe4000fffe03f */
[----:B------:R-:W-:Y:S01]  /*34c0*/  UIADD3 UR10, UR34, 0x6, URZ ;  /* 0x00000006220a7890 */ /* 0x000fe2000fffe03f */
[----:B------:R-:W-:Y:S01]  /*34d0*/  UMOV UR9, 0x40000040 ;  /* 0x4000004000097882 */ /* 0x000fe20000000000 */
[----:B------:R-:W-:Y:S01]  /*34e0*/  UMOV UR11, 0x40000040 ;  /* 0x40000040000b7882 */ /* 0x000fe20000000000 */
[----:B------:R-:W-:-:S06]  /*34f0*/  USEL UR7, URZ, 0x1, UP0 ;  /* 0x000000013f077887 */ /* 0x000fcc0008000000 */
[----:B------:R-:W-:-:S15]  /*3500*/  ISETP.NE.AND P0, PT, RZ, UR7, PT ;  /* 0x00000007ff007c0c */ /* 0x000fde000bf05270 */
[----:B------:R-:W-:-:S01]  /*3510*/  NOP ;  /* 0x0000000000007918 */ /* 0x000fc20000000000 */
[----:B------:R-:W-:Y:S03]  /*3520*/  QGMMA.64x256x32.F32.E4M3.E4M3 R24, gdesc[UR8], R24, gsb0 ;  /* 0x03e00000081879f3 */ /* 0x000fe60008000818 */
[----:B------:R-:W-:Y:S02]  /*3530*/  WARPGROUP.DEPBAR.LE gsb0, 0x1 ;  /* 0x00008000000079c5 */ /* 0x000fe40000010100 */
[----:B------:R-:W-:Y:S05]  /*3540*/  @!P0 BRA `(.L_x_27) ;  /* 0x0000000c00708947 */ /* 0x000fea0003800000 */
[----:B------:R-:W-:Y:S02]  /*3550*/  WARPGROUP.DEPBAR.LE gsb0, 0x0 ;  /* 0x00008000000079c5 */ /* 0x000fe40000010000 */
[----:B-----5:R-:W-:-:S01]  /*3560*/  FADD R227, R25, R227 ;  /* 0x000000e319e37221 */ /* 0x020fc20000000000 */
[----:B------:R-:W-:Y:S01]  /*3570*/  FADD R226, R26, R226 ;  /* 0x000000e21ae27221 */ /* 0x000fe20000000000 */
[----:B------:R-:W-:-:S01]  /*3580*/  FADD R225, R27, R225 ;  /* 0x000000e11be17221 */ /* 0x000fc20000000000 */
[----:B------:R-:W-:Y:S01]  /*3590*/  FADD R224, R28, R224 ;  /* 0x000000e01ce07221 */ /* 0x000fe20000000000 */
[----:B------:R-:W-:-:S01]  /*35a0*/  FADD R223, R29, R223 ;  /* 0x000000df1ddf7221 */ /* 0x000fc20000000000 */
[----:B------:R2:W-:Y:S01]  /*35b0*/  STL [R1+0x98], R227 ;  /* 0x000098e301007387 */ /* 0x0005e20000100800 */
[----:B------:R-:W-:-:S01]  /*35c0*/  FADD R222, R30, R222 ;  /* 0x000000de1ede7221 */ /* 0x000fc20000000000 */
[----:B------:R-:W-:Y:S01]  /*35d0*/  FADD R221, R31, R221 ;  /* 0x000000dd1fdd7221 */ /* 0x000fe20000000000 */
[----:B------:R-:W-:-:S01]  /*35e0*/  FADD R220, R32, R220 ;  /* 0x000000dc20dc7221 */ /* 0x000fc20000000000 */
[----:B------:R-:W-:Y:S01]  /*35f0*/  FADD R219, R33, R219 ;  /* 0x000000db21db7221 */ /* 0x000fe20000000000 */
[----:B------:R-:W-:-:S01]  /*3600*/  FADD R218, R34, R218 ;  /* 0x000000da22da7221 */ /* 0x000fc20000000000 */
[----:B------:R-:W-:Y:S01]  /*3610*/  FADD R217, R35, R217 ;  /* 0x000000d923d97221 */ /* 0x000fe20000000000 */
[----:B------:R-:W-:-:S01]  /*3620*/  FADD R216, R36, R216 ;  /* 0x000000d824d87221 */ /* 0x000fc20000000000 */
[----:B------:R-:W-:Y:S01]  /*3630*/  FADD R215, R37, R215 ;  /* 0x000000d725d77221 */ /* 0x000fe20000000000 */
[----:B------:R-:W-:-:S01]  /*3640*/  FADD R214, R38, R214 ;  /* 0x000000d626d67221 */ /* 0x000fc20000000000 */
[----:B--2---:R-:W2:Y:S01]  /*3650*/  LDL.LU R227, [R1+0x28] ;  /* 0x0000280001e37983 */ /* 0x004ea20000300800 */
[----:B------:R-:W-:-:S01]  /*3660*/  FADD R213, R39, R213 ;  /* 0x000000d527d57221 */ /* 0x000fc20000000000 */
[----:B------:R-:W-:Y:S01]  /*3670*/  FADD R212, R40, R212 ;  /* 0x000000d428d47221 */ /* 0x000fe20000000000 */
[----:B------:R-:W-:-:S01]  /*3680*/  FADD R211, R41, R211 ;  /* 0x000000d329d37221 */ /* 0x000fc20000000000 */
[----:B------:R3:W-:Y:S01]  /*3690*/  STL [R1+0x9c], R226 ;  /* 0x00009ce201007387 */ /* 0x0007e20000100800 */
[----:B------:R-:W-:-:S03]  /*36a0*/  FADD R228, R24, R228 ;  /* 0x000000e418e47221 */ /* 0x000fc60000000000 */
[----:B---3--:R-:W3:Y:S04]  /*36b0*/  LDL.LU R226, [R1+0x24] ;  /* 0x0000240001e27983 */ /* 0x008ee80000300800 */
[----:B------:R4:W-:Y:S04]  /*36c0*/  STL [R1+0xa0], R225 ;  /* 0x0000a0e101007387 */ /* 0x0009e80000100800 */
[----:B----4-:R-:W4:Y:S04]  /*36d0*/  LDL.LU R225, [R1+0x20] ;  /* 0x0000200001e17983 */ /* 0x010f280000300800 */
[----:B------:R0:W-:Y:S04]  /*36e0*/  STL [R1+0xa4], R224 ;  /* 0x0000a4e001007387 */ /* 0x0001e80000100800 */
[----:B0-----:R-:W4:Y:S04]  /*36f0*/  LDL.LU R224, [R1+0x1c] ;  /* 0x00001c0001e07983 */ /* 0x001f280000300800 */
        /* <DEDUP_REMOVED lines=13> */
[----:B0-----:R-:W4:Y:S04]  /*37d0*/  LDL.LU R217, [R1] ;  /* 0x0000000001d97983 */ /* 0x001f280000300800 */
[----:B------:R-:W-:Y:S04]  /*37e0*/  STL [R1+0xc4], R216 ;  /* 0x0000c4d801007387 */ /* 0x000fe80000100800 */
[----:B------:R-:W-:Y:S04]  /*37f0*/  STL [R1+0xc8], R215 ;  /* 0x0000c8d701007387 */ /* 0x000fe80000100800 */
[----:B------:R-:W-:Y:S04]  /*3800*/  STL [R1+0xcc], R214 ;  /* 0x0000ccd601007387 */ /* 0x000fe80000100800 */
[----:B------:R-:W-:Y:S04]  /*3810*/  STL [R1+0xd0], R213 ;  /* 0x0000d0d501007387 */ /* 0x000fe80000100800 */
[----:B------:R-:W-:Y:S04]  /*3820*/  STL [R1+0xd4], R212 ;  /* 0x0000d4d401007387 */ /* 0x000fe80000100800 */
[----:B------:R0:W-:Y:S01]  /*3830*/  STL [R1+0xd8], R211 ;  /* 0x0000d8d301007387 */ /* 0x0001e20000100800 */
[----:B--2---:R-:W-:-:S01]  /*3840*/  FADD R227, R134, R227 ;  /* 0x000000e386e37221 */ /* 0x004fc20000000000 */
[----:B---3--:R-:W-:Y:S01]  /*3850*/  FADD R226, R133, R226 ;  /* 0x000000e285e27221 */ /* 0x008fe20000000000 */
[----:B----4-:R-:W-:-:S01]  /*3860*/  FADD R225, R132, R225 ;  /* 0x000000e184e17221 */ /* 0x010fc20000000000 */
[----:B------:R-:W-:Y:S01]  /*3870*/  FADD R224, R131, R224 ;  /* 0x000000e083e07221 */ /* 0x000fe20000000000 */
[----:B------:R-:W-:-:S01]  /*3880*/  FADD R223, R130, R223 ;  /* 0x000000df82df7221 */ /* 0x000fc20000000000 */
[----:B------:R-:W-:Y:S01]  /*3890*/  FADD R222, R129, R222 ;  /* 0x000000de81de7221 */ /* 0x000fe20000000000 */
[----:B------:R-:W-:-:S01]  /*38a0*/  FADD R221, R128, R221 ;  /* 0x000000dd80dd7221 */ /* 0x000fc20000000000 */
[----:B------:R-:W-:Y:S01]  /*38b0*/  FADD R220, R127, R220 ;  /* 0x000000dc7fdc7221 */ /* 0x000fe20000000000 */
[----:B------:R-:W-:-:S01]  /*38c0*/  FADD R219, R126, R219 ;  /* 0x000000db7edb7221 */ /* 0x000fc20000000000 */
[----:B------:R-:W-:Y:S01]  /*38d0*/  FADD R218, R125, R218 ;  /* 0x000000da7dda7221 */ /* 0x000fe20000000000 */
[----:B------:R-:W-:-:S05]  /*38e0*/  FADD R217, R124, R217 ;  /* 0x000000d97cd97221 */ /* 0x000fca0000000000 */
[----:B------:R2:W-:Y:S04]  /*38f0*/  STL [R1], R217 ;  /* 0x000000d901007387 */ /* 0x0005e80000100800 */
[----:B------:R3:W-:Y:S04]  /*3900*/  STL [R1+0x4], R218 ;  /* 0x000004da01007387 */ /* 0x0007e80000100800 */
[----:B------:R4:W-:Y:S04]  /*3910*/  STL [R1+0x8], R219 ;  /* 0x000008db01007387 */ /* 0x0009e80000100800 */
[----:B------:R1:W-:Y:S04]  /*3920*/  STL [R1+0xc], R220 ;  /* 0x00000cdc01007387 */ /* 0x0003e80000100800 */
[----:B------:R1:W-:Y:S04]  /*3930*/  STL [R1+0x10], R221 ;  /* 0x000010dd01007387 */ /* 0x0003e80000100800 */
[----:B------:R1:W-:Y:S04]  /*3940*/  STL [R1+0x14], R222 ;  /* 0x000014de01007387 */ /* 0x0003e80000100800 */
[----:B------:R1:W-:Y:S04]  /*3950*/  STL [R1+0x18], R223 ;  /* 0x000018df01007387 */ /* 0x0003e80000100800 */
[----:B------:R1:W-:Y:S04]  /*3960*/  STL [R1+0x1c], R224 ;  /* 0x00001ce001007387 */ /* 0x0003e80000100800 */
[----:B0-----:R-:W4:Y:S04]  /*3970*/  LDL.LU R211, [R1+0x2c] ;  /* 0x00002c0001d37983 */ /* 0x001f280000300800 */
[----:B------:R0:W-:Y:S04]  /*3980*/  STL [R1+0x20], R225 ;  /* 0x000020e101007387 */ /* 0x0001e80000100800 */
[----:B------:R-:W4:Y:S04]  /*3990*/  LDL.LU R212, [R1+0x30] ;  /* 0x0000300001d47983 */ /* 0x000f280000300800 */
[----:B------:R0:W-:Y:S04]  /*39a0*/  STL [R1+0x24], R226 ;  /* 0x000024e201007387 */ /* 0x0001e80000100800 */
[----:B------:R-:W4:Y:S04]  /*39b0*/  LDL.LU R213, [R1+0x34] ;  /* 0x0000340001d57983 */ /* 0x000f280000300800 */
[----:B------:R0:W-:Y:S04]  /*39c0*/  STL [R1+0x28], R227 ;  /* 0x000028e301007387 */ /* 0x0001e80000100800 */
[----:B------:R-:W4:Y:S04]  /*39d0*/  LDL.LU R214, [R1+0x38] ;  /* 0x0000380001d67983 */ /* 0x000f280000300800 */
[----:B------:R-:W4:Y:S04]  /*39e0*/  LDL.LU R215, [R1+0x3c] ;  /* 0x00003c0001d77983 */ /* 0x000f280000300800 */
[----:B------:R-:W4:Y:S04]  /*39f0*/  LDL.LU R216, [R1+0x40] ;  /* 0x0000400001d87983 */ /* 0x000f280000300800 */
[----:B--2---:R-:W2:Y:S04]  /*3a00*/  LDL.LU R217, [R1+0x44] ;  /* 0x0000440001d97983 */ /* 0x004ea80000300800 */
[----:B---3--:R-:W3:Y:S04]  /*3a10*/  LDL.LU R218, [R1+0x48] ;  /* 0x0000480001da7983 */ /* 0x008ee80000300800 */
[----:B----4-:R-:W4:Y:S04]  /*3a20*/  LDL.LU R219, [R1+0x4c] ;  /* 0x00004c0001db7983 */ /* 0x010f280000300800 */
[----:B-1----:R-:W4:Y:S04]  /*3a30*/  LDL.LU R220, [R1+0x50] ;  /* 0x0000500001dc7983 */ /* 0x002f280000300800 */
[----:B------:R-:W4:Y:S04]  /*3a40*/  LDL.LU R221, [R1+0x54] ;  /* 0x0000540001dd7983 */ /* 0x000f280000300800 */
[----:B------:R-:W4:Y:S04]  /*3a50*/  LDL.LU R222, [R1+0x58] ;  /* 0x0000580001de7983 */ /* 0x000f280000300800 */
[----:B------:R-:W4:Y:S04]  /*3a60*/  LDL.LU R223, [R1+0x5c] ;  /* 0x00005c0001df7983 */ /* 0x000f280000300800 */
[----:B------:R-:W4:Y:S04]  /*3a70*/  LDL.LU R224, [R1+0x60] ;  /* 0x0000600001e07983 */ /* 0x000f280000300800 */
[----:B0-----:R-:W4:Y:S04]  /*3a80*/  LDL.LU R225, [R1+0x64] ;  /* 0x0000640001e17983 */ /* 0x001f280000300800 */
[----:B------:R-:W4:Y:S04]  /*3a90*/  LDL.LU R226, [R1+0x68] ;  /* 0x0000680001e27983 */ /* 0x000f280000300800 */
[----:B------:R-:W4:Y:S01]  /*3aa0*/  LDL.LU R227, [R1+0x6c] ;  /* 0x00006c0001e37983 */ /* 0x000f220000300800 */
[----:B------:R-:W-:-:S05]  /*3ab0*/  FADD R211, R135, R211 ;  /* 0x000000d387d37221 */ /* 0x000fca0000000000 */
[----:B------:R0:W-:Y:S01]  /*3ac0*/  STL [R1+0x2c], R211 ;  /* 0x00002cd301007387 */ /* 0x0001e20000100800 */
[----:B------:R-:W-:-:S03]  /*3ad0*/  FADD R212, R136, R212 ;  /* 0x000000d488d47221 */ /* 0x000fc60000000000 */
[----:B0-----:R0:W5:Y:S01]  /*3ae0*/  LDL.LU R211, [R1+0xd8] ;  /* 0x0000d80001d37983 */ /* 0x0011620000300800 */
[----:B------:R-:W-:-:S03]  /*3af0*/  FADD R213, R137, R213 ;  /* 0x000000d589d57221 */ /* 0x000fc60000000000 */
[----:B------:R1:W-:Y:S01]  /*3b00*/  STL [R1+0x30], R212 ;  /* 0x000030d401007387 */ /* 0x0003e20000100800 */
[----:B------:R-:W-:-:S01]  /*3b10*/  FADD R214, R138, R214 ;  /* 0x000000d68ad67221 */ /* 0x000fc20000000000 */
[----:B------:R-:W-:Y:S02]  /*3b20*/  FADD R215, R139, R215 ;  /* 0x000000d78bd77221 */ /* 0x000fe40000000000 */
[----:B-1----:R0:W5:Y:S01]  /*3b30*/  LDL.LU R212, [R1+0xd4] ;  /* 0x0000d40001d47983 */ /* 0x0021620000300800 */
[----:B------:R-:W-:-:S03]  /*3b40*/  FADD R216, R140, R216 ;  /* 0x000000d88cd87221 */ /* 0x000fc60000000000 */
[----:B------:R1:W-:Y:S01]  /*3b50*/  STL [R1+0x34], R213 ;  /* 0x000034d501007387 */ /* 0x0003e20000100800 */
[----:B--2---:R-:W-:-:S03]  /*3b60*/  FADD R217, R141, R217 ;  /* 0x000000d98dd97221 */ /* 0x004fc60000000000 */
[----:B-1----:R0:W5:Y:S01]  /*3b70*/  LDL.LU R213, [R1+0xd0] ;  /* 0x0000d00001d57983 */ /* 0x0021620000300800 */
[----:B---3--:R-:W-:-:S03]  /*3b80*/  FADD R218, R142, R218 ;  /* 0x000000da8eda7221 */ /* 0x008fc60000000000 */
[----:B------:R1:W-:Y:S01]  /*3b90*/  STL [R1+0x38], R214 ;  /* 0x000038d601007387 */ /* 0x0003e20000100800 */
[----:B----4-:R-:W-:-:S01]  /*3ba0*/  FADD R219, R143, R219 ;  /* 0x000000db8fdb7221 */ /* 0x010fc20000000000 */
[----:B------:R-:W-:Y:S02]  /*3bb0*/  FADD R220, R144, R220 ;  /* 0x000000dc90dc7221 */ /* 0x000fe40000000000 */
[----:B-1----:R0:W5:Y:S04]  /*3bc0*/  LDL.LU R214, [R1+0xcc] ;  /* 0x0000cc0001d67983 */ /* 0x0021680000300800 */
[----:B------:R1:W-:Y:S01]  /*3bd0*/  STL [R1+0x3c], R215 ;  /* 0x00003cd701007387 */ /* 0x0003e20000100800 */
[----:B------:R-:W-:-:S01]  /*3be0*/  FADD R221, R145, R221 ;  /* 0x000000dd91dd7221 */ /* 0x000fc20000000000 */
[----:B------:R-:W-:-:S02]  /*3bf0*/  FADD R222, R146, R222 ;  /* 0x000000de92de7221 */ /* 0x000fc40000000000 */
[----:B-1----:R0:W5:Y:S04]  /*3c00*/  LDL.LU R215, [R1+0xc8] ;  /* 0x0000c80001d77983 */ /* 0x0021680000300800 */
[----:B------:R1:W-:Y:S01]  /*3c10*/  STL [R1+0x40], R216 ;  /* 0x000040d801007387 */ /* 0x0003e20000100800 */
[----:B------:R-:W-:-:S03]  /*3c20*/  FADD R223, R147, R223 ;  /* 0x000000df93df7221 */ /* 0x000fc60000000000 */
        /* <DEDUP_REMOVED lines=13> */
[----:B------:R1:W-:Y:S04]  /*3d00*/  STL [R1+0x54], R221 ;  /* 0x000054dd01007387 */ /* 0x0003e80000100800 */
        /* <DEDUP_REMOVED lines=12> */
[----:B-1----:R0:W5:Y:S01]  /*3dd0*/  LDL.LU R227, [R1+0x98] ;  /* 0x0000980001e37983 */ /* 0x0021620000300800 */
        /* <DEDUP_REMOVED lines=82> */
[----:B0-----:R-:W-:-:S06]  /*4300*/  UMOV UR6, URZ ;  /* 0x0000003f00067c82 */ /* 0x001fcc0008000000 */
.L_x_27:
[----:B------:R-:W-:Y:S05]  /*4310*/  @!P1 BRA `(.L_x_28) ;  /* 0x0000000000049947 */ /* 0x000fea0003800000 */
[----:B------:R-:W-:Y:S01]  /*4320*/  BPT.TRAP 0x1 ;  /* 0x000000040000795c */ /* 0x000fe20000300000 */
.L_x_28:
[----:B------:R-:W-:Y:S02]  /*4330*/  UISETP.GT.U32.AND UP0, UPT, UR15, 0x1, UPT ;  /* 0x000000010f00788c */ /* 0x000fe4000bf04070 */
[----:B------:R-:W-:-:S04]  /*4340*/  ULEA UR8, UR33, UR22, 0x3 ;  /* 0x0000001621087291 */ /* 0x000fc8000f8e183f */
[----:B------:R-:W-:Y:S01]  /*4350*/  UIADD3 UR8, UR8, 0x18, URZ ;  /* 0x0000001808087890 */ /* 0x000fe2000fffe03f */
[----:B------:R-:W-:-:S03]  /*4360*/  PLOP3.LUT P0, PT, PT, PT, UP0, 0x80, 0x0 ;  /* 0x000000000000781c */ /* 0x000fc60003f0f008 */
[----:B------:R-:W-:-:S09]  /*4370*/  UPRMT UR8, URZ, 0x654, UR8 ;  /* 0x000006543f087896 */ /* 0x000fd20008000008 */
[----:B------:R-:W-:Y:S01]  /*4380*/  SYNCS.ARRIVE.TRANS64.RED.A1T0 RZ, [UR8], RZ ;  /* 0x000000ffffff79a7 */ /* 0x000fe20008100408 */
[----:B------:R-:W-:Y:S05]  /*4390*/  @P0 BRA `(.L_x_29) ;  /* 0x0000000000040947 */ /* 0x000fea0003800000 */
[----:B------:R-:W-:Y:S01]  /*43a0*/  BPT.TRAP 0x1 ;  /* 0x000000040000795c */ /* 0x000fe20000300000 */
.L_x_29:
[----:B------:R-:W-:Y:S02]  /*43b0*/  UISETP.GT.AND UP2, UPT, UR25, 0x1, UPT ;  /* 0x000000011900788c */ /* 0x000fe4000bf44270 */
[----:B------:R-:W-:Y:S02]  /*43c0*/  UIADD3 UR24, UR24, 0x1, URZ ;  /* 0x0000000118187890 */ /* 0x000fe4000fffe03f */
[----:B------:R-:W-:Y:S02]  /*43d0*/  UIADD3 UR33, UR33, 0x1, URZ ;  /* 0x0000000121217890 */ /* 0x000fe4000fffe03f */
[----:B------:R-:W-:Y:S01]  /*43e0*/  PLOP3.LUT P0, PT, PT, PT, UP2, 0x80, 0x0 ;  /* 0x000000000000781c */ /* 0x000fe20003f0f028 */
[----:B------:R-:W-:Y:S02]  /*43f0*/  UISETP.NE.AND UP0, UPT, UR24, 0x3, UPT ;  /* 0x000000031800788c */ /* 0x000fe4000bf05270 */
[----:B------:R-:W-:Y:S02]  /*4400*/  UIADD3 UR9, UR25, -0x1, URZ ;  /* 0xffffffff19097890 */ /* 0x000fe4000fffe03f */
[----:B------:R-:W-:-:S02]  /*4410*/  USEL UR8, URZ, 0x1, UP0 ;  /* 0x000000013f087887 */ /* 0x000fc40008000000 */
[----:B------:R-:W-:Y:S02]  /*4420*/  UISETP.NE.AND UP1, UPT, UR33, 0x3, UPT ;  /* 0x000000032100788c */ /* 0x000fe4000bf25270 */
[----:B------:R-:W-:Y:S02]  /*4430*/  ULOP3.LUT UR23, UR23, UR8, URZ, 0x3c, !UPT ;  /* 0x0000000817177292 */ /* 0x000fe4000f8e3c3f */
[----:B------:R-:W-:Y:S02]  /*4440*/  USEL UR24, UR24, URZ, UP0 ;  /* 0x0000003f18187287 */ /* 0x000fe40008000000 */
[----:B------:R-:W-:Y:S01]  /*4450*/  USEL UR33, UR33, URZ, UP1 ;  /* 0x0000003f21217287 */ /* 0x000fe20008800000 */
[----:B------:R-:W-:Y:S01]  /*4460*/  UMOV UR8, 0x1 ;  /* 0x0000000100087882 */ /* 0x000fe20000000000 */
[----:B------:R-:W-:Y:S01]  /*4470*/  UMOV UR25, UR9 ;  /* 0x0000000900197c82 */ /* 0x000fe20008000000 */
[----:B------:R-:W-:Y:S09]  /*4480*/  @P0 BRA `(.L_x_30) ;  /* 0xffffffec00500947 */ /* 0x000ff2000383ffff */
.L_x_22:
[----:B------:R-:W-:-:S04]  /*4490*/  UISETP.NE.AND UP0, UPT, UR6, URZ, UPT ;  /* 0x0000003f0600728c */ /* 0x000fc8000bf05270 */
[----:B------:R-:W-:-:S06]  /*44a0*/  USEL UR6, URZ, 0x1, !UP0 ;  /* 0x000000013f067887 */ /* 0x000fcc000c000000 */
[----:B------:R-:W-:-:S13]  /*44b0*/  ISETP.NE.AND P0, PT, RZ, UR6, PT ;  /* 0x00000006ff007c0c */ /* 0x000fda000bf05270 */
[----:B------:R-:W-:Y:S05]  /*44c0*/  @!P0 BRA `(.L_x_31) ;  /* 0x0000000c00c48947 */ /* 0x000fea0003800000 */
[----:B------:R-:W-:Y:S02]  /*44d0*/  WARPGROUP.DEPBAR.LE gsb0, 0x0 ;  /* 0x00008000000079c5 */ /* 0x000fe40000010000 */
[----:B-----5:R-:W-:Y:S01]  /*44e0*/  FADD R227, R25, R227 ;  /* 0x000000e319e37221 */ /* 0x020fe20000000000 */
[----:B------:R-:W-:-:S04]  /*44f0*/  FADD R228, R24, R228 ;  /* 0x000000e418e47221 */ /* 0x000fc80000000000 */
[----:B------:R2:W-:Y:S04]  /*4500*/  STL [R1+0x98], R227 ;  /* 0x000098e301007387 */ /* 0x0005e80000100800 */
[----:B--2---:R-:W2:Y:S04]  /*4510*/  LDL.LU R227, [R1+0x6c] ;  /* 0x00006c0001e37983 */ /* 0x004ea80000300800 */
[----:B--2---:R2:W-:Y:S04]  /*4520*/  STL [R1+0x9c], R227 ;  /* 0x00009ce301007387 */ /* 0x0045e80000100800 */
        /* <DEDUP_REMOVED lines=52> */
[----:B--2---:R-:W2:Y:S01]  /*4870*/  LDL.LU R227, [R1] ;  /* 0x0000000001e37983 */ /* 0x004ea20000300800 */
[----:B------:R-:W-:Y:S01]  /*4880*/  FADD R226, R26, R226 ;  /* 0x000000e21ae27221 */ /* 0x000fe20000000000 */
        /* <DEDUP_REMOVED lines=97> */
[----:B--2---:R-:W-:-:S05]  /*4ea0*/  FADD R227, R124, R227 ;  /* 0x000000e37ce37221 */ /* 0x004fca0000000000 */
[----:B------:R2:W-:Y:S04]  /*4eb0*/  STL [R1], R227 ;  /* 0x000000e301007387 */ /* 0x0005e80000100800 */
[----:B--2---:R-:W2:Y:S02]  /*4ec0*/  LDL.LU R227, [R1+0x104] ;  /* 0x0001040001e37983 */ /* 0x004ea40000300800 */
[----:B--2---:R-:W-:-:S05]  /*4ed0*/  FADD R227, R125, R227 ;  /* 0x000000e37de37221 */ /* 0x004fca0000000000 */
[----:B------:R2:W-:Y:S04]  /*4ee0*/  STL [R1+0x4], R227 ;  /* 0x000004e301007387 */ /* 0x0005e80000100800 */
        /* <DEDUP_REMOVED lines=78> */
[----:B--2---:R2:W5:Y:S02]  /*53d0*/  LDL.LU R227, [R1+0x98] ;  /* 0x0000980001e37983 */ /* 0x0045640000300800 */
.L_x_31:
[----:B-1----:R-:W-:-:S04]  /*53e0*/  IMAD.U32 R229, RZ, RZ, UR26 ;  /* 0x0000001affe57e24 */ /* 0x002fc8000f8e00ff */
[----:B------:R1:W-:Y:S01]  /*53f0*/  SYNCS.ARRIVE.TRANS64.A1T0 RZ, [R229+UR28], RZ ;  /* 0x000000ffe5ff79a7 */ /* 0x0003e2000810001c */
[----:B------:R-:W-:Y:S02]  /*5400*/  WARPGROUP.DEPBAR.LE gsb0, 0x0 ;  /* 0x00008000000079c5 */ /* 0x000fe40000010000 */
[----:B------:R-:W3:Y:S02]  /*5410*/  LDC R24, c[0x0][0x28c] ;  /* 0x0000a300ff187b82 */ /* 0x000ee40000000800 */
[----:B---3--:R-:W-:-:S13]  /*5420*/  ISETP.GE.AND P0, PT, R24, 0x1, PT ;  /* 0x000000011800780c */ /* 0x008fda0003f06270 */
[----:B-1----:R-:W-:Y:S05]  /*5430*/  @!P0 BRA `(.L_x_32) ;  /* 0x0000000000408947 */ /* 0x002fea0003800000 */
[----:B------:R-:W-:-:S06]  /*5440*/  UISETP.NE.AND UP0, UPT, UR30, 0x3, UPT ;  /* 0x000000031e00788c */ /* 0x000fcc000bf05270 */
[----:B------:R-:W-:-:S13]  /*5450*/  PLOP3.LUT P0, PT, PT, PT, UP0, 0x80, 0x0 ;  /* 0x000000000000781c */ /* 0x000fda0003f0f008 */
[----:B------:R-:W-:Y:S05]  /*5460*/  @!P0 BRA `(.L_x_33) ;  /* 0x0000000000048947 */ /* 0x000fea0003800000 */
[----:B------:R-:W-:Y:S01]  /*5470*/  BPT.TRAP 0x1 ;  /* 0x000000040000795c */ /* 0x000fe20000300000 */
.L_x_33:
[----:B------:R-:W-:Y:S02]  /*5480*/  UIADD3 UR8, UR19, UR5, URZ ;  /* 0x0000000513087290 */ /* 0x000fe4000fffe03f */
[----:B------:R-:W-:Y:S02]  /*5490*/  UISETP.GT.U32.AND UP0, UPT, UR15, 0x1, UPT ;  /* 0x000000010f00788c */ /* 0x000fe4000bf04070 */
[----:B------:R-:W-:-:S04]  /*54a0*/  UIMAD.WIDE.U32 UR6, UR8, -0x55555555, URZ ;  /* 0xaaaaaaab080678a5 */ /* 0x000fc8000f8e003f */
[----:B------:R-:W-:Y:S01]  /*54b0*/  USHF.R.U32.HI UR6, URZ, 0x1, UR7 ;  /* 0x000000013f067899 */ /* 0x000fe20008011607 */
[----:B------:R-:W-:-:S03]  /*54c0*/  PLOP3.LUT P0, PT, PT, PT, UP0, 0x80, 0x0 ;  /* 0x000000000000781c */ /* 0x000fc60003f0f008 */
[----:B------:R-:W-:-:S04]  /*54d0*/  UIMAD UR8, UR6, -0x3, UR8 ;  /* 0xfffffffd060878a4 */ /* 0x000fc8000f8e0208 */
[----:B------:R-:W-:-:S04]  /*54e0*/  ULEA UR8, UR8, UR22, 0x3 ;  /* 0x0000001608087291 */ /* 0x000fc8000f8e183f */
[----:B------:R-:W-:-:S04]  /*54f0*/  UIADD3 UR8, UR8, 0x18, URZ ;  /* 0x0000001808087890 */ /* 0x000fc8000fffe03f */
[----:B------:R-:W-:-:S09]  /*5500*/  UPRMT UR8, URZ, 0x654, UR8 ;  /* 0x000006543f087896 */ /* 0x000fd20008000008 */
[----:B------:R-:W-:Y:S01]  /*5510*/  SYNCS.ARRIVE.TRANS64.RED.A1T0 RZ, [UR8], RZ ;  /* 0x000000ffffff79a7 */ /* 0x000fe20008100408 */
[----:B------:R-:W-:Y:S05]  /*5520*/  @P0 BRA `(.L_x_32) ;  /* 0x0000000000040947 */ /* 0x000fea0003800000 */
[----:B------:R-:W-:Y:S01]  /*5530*/  BPT.TRAP 0x1 ;  /* 0x000000040000795c */ /* 0x000fe20000300000 */
.L_x_32:
[----:B-----5:R1:W-:Y:S01]  /*5540*/  STL [R1+0x98], R0 ;  /* 0x0000980001007387 */ /* 0x0203e20000100800 */
[----:B------:R-:W-:Y:S01]  /*5550*/  IMAD.U32 R24, RZ, RZ, UR27 ;  /* 0x0000001bff187e24 */ /* 0x000fe2000f8e00ff */
[----:B------:R-:W-:Y:S01]  /*5560*/  UIADD3 UR5, UR29, UR5, URZ ;  /* 0x000000051d057290 */ /* 0x000fe2000fffe03f */
[----:B------:R-:W3:Y:S01]  /*5570*/  LDC R35, c[0x0][0x288] ;  /* 0x0000a200ff237b82 */ /* 0x000ee20000000800 */
[----:B-1----:R-:W4:Y:S02]  /*5580*/  LDL R0, [R1+0x84] ;  /* 0x0000840001007983 */ /* 0x002f240000100800 */
[----:B------:R-:W-:Y:S01]  /*5590*/  SHF.L.U32 R24, R24, 0x1f, RZ ;  /* 0x0000001f18187819 */ /* 0x000fe200000006ff */
[----:B------:R-:W-:Y:S02]  /*55a0*/  UISETP.GT.U32.AND UP0, UPT, UR5, 0x2, UPT ;  /* 0x000000020500788c */ /* 0x000fe4000bf04070 */
[----:B------:R-:W-:Y:S01]  /*55b0*/  UISETP.GE.U32.AND UP1, UPT, UR29, 0x3, UPT ;  /* 0x000000031d00788c */ /* 0x000fe2000bf26070 */
[----:B------:R-:W1:Y:S01]  /*55c0*/  SYNCS.PHASECHK.TRANS64.TRYWAIT P0, [UR18+0x8], R24 ;  /* 0x00000818ff0075a7 */ /* 0x000e620008000152 */
[----:B------:R-:W-:-:S02]  /*55d0*/  UISETP.LT.U32.AND UP0, UPT, UR29, 0x3, UP0 ;  /* 0x000000031d00788c */ /* 0x000fc40008701070 */
[----:B------:R-:W-:Y:S02]  /*55e0*/  UIMAD.WIDE.U32 UR6, UR5, -0x55555555, URZ ;  /* 0xaaaaaaab050678a5 */ /* 0x000fe4000f8e003f */
[----:B------:R-:W-:Y:S02]  /*55f0*/  USEL UR8, URZ, 0x1, !UP0 ;  /* 0x000000013f087887 */ /* 0x000fe4000c000000 */
[----:B------:R-:W-:Y:S01]  /*5600*/  USHF.R.U32.HI UR6, URZ, 0x1, UR7 ;  /* 0x000000013f067899 */ /* 0x000fe20008011607 */
[----:B----4-:R-:W-:Y:S02]  /*5610*/  IMAD.SHL.U32 R32, R0, 0x2, RZ ;  /* 0x0000000200207824 */ /* 0x010fe400078e00ff */
[----:B------:R4:W5:Y:S01]  /*5620*/  LDL.LU R0, [R1+0x98] ;  /* 0x0000980001007983 */ /* 0x0009620000300800 */
[----:B------:R-:W-:Y:S02]  /*5630*/  ULOP3.LUT UR4, UR4, UR8, URZ, 0x3c, !UPT ;  /* 0x0000000804047292 */ /* 0x000fe4000f8e3c3f */
[----:B------:R-:W-:Y:S01]  /*5640*/  UIMAD UR5, UR6, -0x3, UR5 ;  /* 0xfffffffd060578a4 */ /* 0x000fe2000f8e0205 */
[----:B------:R-:W-:Y:S01]  /*5650*/  SHF.R.S32.HI R33, RZ, 0x1f, R32 ;  /* 0x0000001fff217819 */ /* 0x000fe20000011420 */
[----:B------:R-:W-:Y:S01]  /*5660*/  @UP1 ULOP3.LUT UR4, UR4, 0x1, UR6, 0x78, !UPT ;  /* 0x0000000104041892 */ /* 0x000fe2000f8e7806 */
[----:B-1-3--:R-:W-:Y:S11]  /*5670*/  @!P0 BRA `(.L_x_34) ;  /* 0x000000a800588947 */ /* 0x00aff60003800000 */
.L_x_319:
[----:B------:R3:W-:Y:S01]  /*5680*/  STL [R1+0xa0], R3 ;  /* 0x0000a00301007387 */ /* 0x0007e20000100800 */
[----:B------:R-:W-:Y:S01]  /*5690*/  ULDC.64 UR6, c[0x0][0x5d0] ;  /* 0x0001740000067ab9 */ /* 0x000fe20000000a00 */
[----:B------:R-:W-:Y:S02]  /*56a0*/  ULDC UR8, c[0x0][0x284] ;  /* 0x0000a10000087ab9 */ /* 0x000fe40000000800 */
[----:B---3--:R-:W3:Y:S04]  /*56b0*/  LDL.LU R3, [R1+0x80] ;  /* 0x0000800001037983 */ /* 0x008ee80000300800 */
[----:B------:R0:W-:Y:S04]  /*56c0*/  STL [R1+0x9c], R2 ;  /* 0x00009c0201007387 */ /* 0x0001e80000100800 */
[----:B0-----:R-:W2:Y:S04]  /*56d0*/  LDL R2, [R1+0x7c] ;  /* 0x00007c0001027983 */ /* 0x001ea80000100800 */
[----:B-----5:R0:W-:Y:S04]  /*56e0*/  STL [R1+0x98], R0 ;  /* 0x0000980001007387 */ /* 0x0201e80000100800 */
[----:B0-----:R-:W4:Y:S01]  /*56f0*/  LDL R0, [R1+0x70] ;  /* 0x0000700001007983 */ /* 0x001f220000100800 */
[----:B---3--:R-:W-:-:S03]  /*5700*/  IMAD.SHL.U32 R37, R3, 0x100, RZ ;  /* 0x0000010003257824 */ /* 0x008fc600078e00ff */
[----:B------:R0:W5:Y:S01]  /*5710*/  LDL.LU R3, [R1+0xa0] ;  /* 0x0000a00001037983 */ /* 0x0001620000300800 */
[----:B--2---:R-:W-:-:S03]  /*5720*/  IMAD.SHL.U32 R34, R2, 0x40, RZ ;  /* 0x0000004002227824 */ /* 0x004fc600078e00ff */
[----:B------:R0:W5:Y:S01]  /*5730*/  LDL.LU R2, [R1+0x9c] ;  /* 0x00009c0001027983 */ /* 0x0001620000300800 */
[----:B----4-:R-:W-:Y:S01]  /*5740*/  SHF.R.S32.HI R38, RZ, 0x1f, R0 ;  /* 0x0000001fff267819 */ /* 0x010fe20000011400 */
[----:B-1----:R-:W-:-:S04]  /*5750*/  IMAD.WIDE.U32 R24, R0, UR6, R32 ;  /* 0x0000000600187c25 */ /* 0x002fc8000f8e0020 */
[----:B------:R-:W-:-:S04]  /*5760*/  IMAD R26, R38, UR6, RZ ;  /* 0x00000006261a7c24 */ /* 0x000fc8000f8e02ff */
[----:B------:R-:W-:Y:S02]  /*5770*/  IMAD R27, R0, UR7, R26 ;  /* 0x00000007001b7c24 */ /* 0x000fe4000f8e021a */
[----:B------:R0:W5:Y:S01]  /*5780*/  LDL.LU R0, [R1+0x98] ;  /* 0x0000980001007983 */ /* 0x0001620000300800 */
[----:B------:R-:W-:-:S04]  /*5790*/  ISETP.GE.AND P0, PT, R34, UR8, PT ;  /* 0x0000000822007c0c */ /* 0x000fc8000bf06270 */
[C---:B------:R-:W-:Y:S02]  /*57a0*/  ISETP.GE.OR P0, PT, R37.reuse, R35, P0 ;  /* 0x000000232500720c */ /* 0x040fe40000706670 */
[----:B------:R-:W-:Y:S02]  /*57b0*/  SHF.R.S32.HI R36, RZ, 0x1f, R37 ;  /* 0x0000001fff247819 */ /* 0x000fe40000011425 */
[----:B------:R-:W-:-:S04]  /*57c0*/  IADD3 R24, P1, R37, R24, RZ ;  /* 0x0000001825187210 */ /* 0x000fc80007f3e0ff */
[----:B------:R-:W-:-:S05]  /*57d0*/  IADD3.X R25, R36, R25, R27, P1, !PT ;  /* 0x0000001924197210 */ /* 0x000fca0000ffe41b */
[----:B0-----:R-:W-:Y:S05]  /*57e0*/  @P0 BRA `(.L_x_35) ;  /* 0x0000008c00d40947 */ /* 0x001fea0003800000 */
[----:B------:R0:W-:Y:S01]  /*57f0*/  STL.64 [R1+0xa8], R4 ;  /* 0x0000a80401007387 */ /* 0x0001e20000100a00 */
[----:B------:R-:W1:Y:S01]  /*5800*/  LDC.64 R28, c[0x0][0x5c8] ;  /* 0x00017200ff1c7b82 */ /* 0x000e620000000a00 */
[----:B------:R-:W-:Y:S02]  /*5810*/  ULDC.64 UR6, c[0x0][0x5c0] ;  /* 0x0001700000067ab9 */ /* 0x000fe40000000a00 */
[----:B0-----:R-:W2:Y:S04]  /*5820*/  LDL.64 R4, [R1+0x88] ;  /* 0x0000880001047983 */ /* 0x001ea80000100a00 */
[----:B-----5:R0:W-:Y:S04]  /*5830*/  STL [R1+0xa0], R3 ;  /* 0x0000a00301007387 */ /* 0x0201e80000100800 */
[----:B0-----:R-:W2:Y:S04]  /*5840*/  LDL.LU R3, [R1+0x7c] ;  /* 0x00007c0001037983 */ /* 0x001ea80000300800 */
[----:B------:R0:W-:Y:S04]  /*5850*/  STL [R1+0x9c], R2 ;  /* 0x00009c0201007387 */ /* 0x0001e80000100800 */
[----:B0-----:R-:W3:Y:S04]  /*5860*/  LDL R2, [R1+0x84] ;  /* 0x0000840001027983 */ /* 0x001ee80000100800 */
[----:B------:R0:W-:Y:S04]  /*5870*/  STL [R1+0x98], R0 ;  /* 0x0000980001007387 */ /* 0x0001e80000100800 */
[----:B0-----:R-:W4:Y:S01]  /*5880*/  LDL R0, [R1+0x90] ;  /* 0x0000900001007983 */ /* 0x001f220000100800 */
[----:B--2---:R-:W-:-:S03]  /*5890*/  IMAD.WIDE R30, R3, 0x40, R4 ;  /* 0x00000040031e7825 */ /* 0x004fc600078e0204 */
[----:B------:R0:W5:Y:S01]  /*58a0*/  LDL.LU.64 R4, [R1+0xa8] ;  /* 0x0000a80001047983 */ /* 0x0001620000300a00 */
[-C--:B-1----:R-:W-:Y:S02]  /*58b0*/  IMAD R26, R31, R28.reuse, RZ ;  /* 0x0000001c1f1a7224 */ /* 0x082fe400078e02ff */
[C---:B------:R-:W-:Y:S01]  /*58c0*/  IMAD.WIDE.U32 R24, R30.reuse, R28, R24 ;  /* 0x0000001c1e187225 */ /* 0x040fe200078e0018 */
[----:B------:R0:W5:Y:S03]  /*58d0*/  LDL.LU R3, [R1+0xa0] ;  /* 0x0000a00001037983 */ /* 0x0001660000300800 */
[----:B------:R-:W-:Y:S01]  /*58e0*/  IMAD R27, R30, R29, R26 ;  /* 0x0000001d1e1b7224 */ /* 0x000fe200078e021a */
[----:B------:R-:W-:Y:S02]  /*58f0*/  LEA R26, P0, R28, R24, 0x3 ;  /* 0x000000181c1a7211 */ /* 0x000fe400078018ff */
[----:B------:R-:W-:Y:S01]  /*5900*/  IADD3 R24, P1, R24, UR6, RZ ;  /* 0x0000000618187c10 */ /* 0x000fe2000ff3e0ff */
[----:B------:R-:W-:Y:S01]  /*5910*/  IMAD.IADD R27, R25, 0x1, R27 ;  /* 0x00000001191b7824 */ /* 0x000fe200078e021b */
[----:B------:R-:W-:-:S04]  /*5920*/  IADD3 R26, P3, R26, UR6, RZ ;  /* 0x000000061a1a7c10 */ /* 0x000fc8000ff7e0ff */
[----:B------:R-:W-:Y:S01]  /*5930*/  LEA.HI.X R29, R28, R27, R29, 0x3, P0 ;  /* 0x0000001b1c1d7211 */ /* 0x000fe200000f1c1d */
[----:B---3--:R-:W-:Y:S01]  /*5940*/  IMAD R28, R2, -0x2, R35 ;  /* 0xfffffffe021c7824 */ /* 0x008fe200078e0223 */
[----:B------:R-:W-:Y:S01]  /*5950*/  FSETP.NEU.AND P0, PT, RZ, UR31, PT ;  /* 0x0000001fff007c0b */ /* 0x000fe2000bf0d000 */
[----:B------:R0:W5:Y:S01]  /*5960*/  LDL.LU R2, [R1+0x9c] ;  /* 0x00009c0001027983 */ /* 0x0001620000300800 */
[----:B------:R-:W-:Y:S01]  /*5970*/  IADD3.X R25, R27, UR7, RZ, P1, !PT ;  /* 0x000000071b197c10 */ /* 0x000fe20008ffe4ff */
[----:B------:R-:W-:Y:S01]  /*5980*/  BSSY B0, `(.L_x_35) ;  /* 0x00008db000007945 */ /* 0x000fe20003800000 */
[----:B------:R-:W-:Y:S01]  /*5990*/  IADD3.X R27, R29, UR7, RZ, P3, !PT ;  /* 0x000000071d1b7c10 */ /* 0x000fe20009ffe4ff */
[----:B----4-:R-:W-:Y:S02]  /*59a0*/  IMAD.IADD R39, R0, 0x1, -R34 ;  /* 0x0000000100277824 */ /* 0x010fe400078e0a22 */
[----:B------:R0:W5:Y:S01]  /*59b0*/  LDL.LU R0, [R1+0x98] ;  /* 0x0000980001007983 */ /* 0x0001620000300800 */
[----:B------:R-:W-:-:S05]  /*59c0*/  IMAD.IADD R34, R28, 0x1, -R37 ;  /* 0x000000011c227824 */ /* 0x000fca00078e0a25 */
[----:B------:R-:W-:Y:S05]  /*59d0*/  @!P0 BRA `(.L_x_36) ;  /* 0x0000006800dc8947 */ /* 0x000fea0003800000 */
[----:B-----5:R1:W-:Y:S01]  /*59e0*/  STL [R1+0x98], R0 ;  /* 0x0000980001007387 */ /* 0x0203e20000100800 */
[----:B------:R-:W-:Y:S01]  /*59f0*/  ULDC.64 UR6, c[0x0][0x5b8] ;  /* 0x00016e0000067ab9 */ /* 0x000fe20000000a00 */
[----:B------:R-:W-:Y:S02]  /*5a00*/  ULDC.64 UR8, c[0x0][0x5a8] ;  /* 0x00016a0000087ab9 */ /* 0x000fe40000000a00 */
[----:B-1----:R-:W2:Y:S01]  /*5a10*/  LDL.LU R0, [R1+0x70] ;  /* 0x0000700001007983 */ /* 0x002ea20000300800 */
[----:B------:R-:W-:Y:S01]  /*5a20*/  IMAD R28, R38, UR6, RZ ;  /* 0x00000006261c7c24 */ /* 0x000fe2000f8e02ff */
[----:B------:R-:W-:Y:S01]  /*5a30*/  BSSY B1, `(.L_x_37) ;  /* 0x0000011000017945 */ /* 0x000fe20003800000 */
[----:B--2---:R-:W-:-:S04]  /*5a40*/  IMAD.WIDE.U32 R32, R0, UR6, R32 ;  /* 0x0000000600207c25 */ /* 0x004fc8000f8e0020 */
[----:B------:R-:W-:Y:S01]  /*5a50*/  IMAD R29, R0, UR7, R28 ;  /* 0x00000007001d7c24 */ /* 0x000fe2000f8e021c */
[----:B------:R-:W-:Y:S01]  /*5a60*/  IADD3 R32, P0, R37, R32, RZ ;  /* 0x0000002025207210 */ /* 0x000fe20007f1e0ff */
[----:B------:R1:W5:Y:S01]  /*5a70*/  LDL.LU R0, [R1+0x98] ;  /* 0x0000980001007983 */ /* 0x0003620000300800 */
[----:B------:R-:W-:Y:S02]  /*5a80*/  ULDC.64 UR6, c[0x0][0x5b0] ;  /* 0x00016c0000067ab9 */ /* 0x000fe40000000a00 */
[----:B------:R-:W-:Y:S01]  /*5a90*/  IADD3.X R33, R36, R33, R29, P0, !PT ;  /* 0x0000002124217210 */ /* 0x000fe200007fe41d */
[----:B------:R-:W-:Y:S01]  /*5aa0*/  IMAD R35, R31, UR6, RZ ;  /* 0x000000061f237c24 */ /* 0x000fe2000f8e02ff */
[----:B------:R-:W-:Y:S01]  /*5ab0*/  ISETP.GE.AND P0, PT, R39, 0x1, PT ;  /* 0x000000012700780c */ /* 0x000fe20003f06270 */
[----:B------:R-:W-:-:S03]  /*5ac0*/  IMAD.WIDE.U32 R28, R30, UR6, R32 ;  /* 0x000000061e1c7c25 */ /* 0x000fc6000f8e0020 */
[----:B------:R-:W-:Y:S01]  /*5ad0*/  ISETP.LT.OR P4, PT, R34, 0x1, !P0 ;  /* 0x000000012200780c */ /* 0x000fe20004781670 */
[----:B------:R-:W-:Y:S01]  /*5ae0*/  IMAD R35, R30, UR7, R35 ;  /* 0x000000071e237c24 */ /* 0x000fe2000f8e0223 */
[----:B------:R-:W-:-:S04]  /*5af0*/  IADD3 R28, P1, R28, UR8, RZ ;  /* 0x000000081c1c7c10 */ /* 0x000fc8000ff3e0ff */
[--C-:B------:R-:W-:Y:S02]  /*5b00*/  IADD3.X R29, R29, UR9, R35.reuse, P1, !PT ;  /* 0x000000091d1d7c10 */ /* 0x100fe40008ffe423 */
[----:B------:R-:W-:-:S05]  /*5b10*/  PRMT R35, RZ, 0x7610, R35 ;  /* 0x00007610ff237816 */ /* 0x000fca0000000023 */
[----:B-1----:R-:W-:Y:S05]  /*5b20*/  @P4 BRA `(.L_x_38) ;  /* 0x0000000000044947 */ /* 0x002fea0003800000 */
[----:B------:R1:W5:Y:S02]  /*5b30*/  LDG.E.U8 R35, desc[UR20][R28.64] ;  /* 0x000000141c237981 */ /* 0x000364000c1e1100 */
.L_x_38:
[----:B------:R-:W-:Y:S05]  /*5b40*/  BSYNC B1 ;  /* 0x0000000000017941 */ /* 0x000fea0003800000 */
.L_x_37:
[----:B-----5:R-:W-:Y:S01]  /*5b50*/  LOP3.LUT R35, R35, 0xff, RZ, 0xc0, !PT ;  /* 0x000000ff23237812 */ /* 0x020fe200078ec0ff */
[----:B------:R-:W-:Y:S01]  /*5b60*/  BSSY B1, `(.L_x_39) ;  /* 0x000000b000017945 */ /* 0x000fe20003800000 */
[----:B------:R-:W-:Y:S02]  /*5b70*/  ISETP.LT.OR P3, PT, R34, 0x2, !P0 ;  /* 0x000000022200780c */ /* 0x000fe40004761670 */
[----:B------:R-:W-:-:S05]  /*5b80*/  F2FP.F16.E4M3.UNPACK_B R35, R35 ;  /* 0x00000023ff23723e */ /* 0x000fca00020006ff */
[----:B------:R-:W-:-:S05]  /*5b90*/  HADD2.F32 R35, -RZ, R35.H0_H0 ;  /* 0x20000023ff237230 */ /* 0x000fca0000004100 */
[----:B------:R-:W-:-:S04]  /*5ba0*/  FMUL R35, R35, UR31 ;  /* 0x0000001f23237c20 */ /* 0x000fc80008400000 */
[----:B------:R-:W-:-:S05]  /*5bb0*/  FFMA R35, R228, UR32, R35 ;  /* 0x00000020e4237c23 */ /* 0x000fca0008000023 */
[----:B------:R-:W-:Y:S02]  /*5bc0*/  F2FP.SATFINITE.E4M3.F32.PACK_AB_MERGE_C R37, RZ, R35, RZ ;  /* 0x00000023ff25723e */ /* 0x000fe400048070ff */
[----:B------:R-:W-:-:S03]  /*5bd0*/  PRMT R35, RZ, 0x7610, R35 ;  /* 0x00007610ff237816 */ /* 0x000fc60000000023 */
[----:B------:R2:W-:Y:S01]  /*5be0*/  @!P4 STG.E.U8 desc[UR20][R24.64], R37 ;  /* 0x000000251800c986 */ /* 0x0005e2000c101114 */
[----:B------:R-:W-:Y:S05]  /*5bf0*/  @P3 BRA `(.L_x_40) ;  /* 0x0000000000043947 */ /* 0x000fea0003800000 */
[----:B------:R3:W5:Y:S02]  /*5c00*/  LDG.E.U8 R35, desc[UR20][R28.64+0x1] ;  /* 0x000001141c237981 */ /* 0x000764000c1e1100 */
.L_x_40:
[----:B------:R-:W-:Y:S05]  /*5c10*/  BSYNC B1 ;  /* 0x0000000000017941 */ /* 0x000fea0003800000 */
.L_x_39:
[----:B-----5:R-:W-:Y:S01]  /*5c20*/  LOP3.LUT R35, R35, 0xff, RZ, 0xc0, !PT ;  /* 0x000000ff23237812 */ /* 0x020fe200078ec0ff */
[----:B------:R-:W-:Y:S01]  /*5c30*/  BSSY B1, `(.L_x_41) ;  /* 0x0000013000017945 */ /* 0x000fe20003800000 */
[----:B--2---:R-:W-:Y:S02]  /*5c40*/  IADD3 R37, P1, R30, 0x8, RZ ;  /* 0x000000081e257810 */ /* 0x004fe40007f3e0ff */
[----:B------:R-:W-:-:S03]  /*5c50*/  F2FP.F16.E4M3.UNPACK_B R35, R35 ;  /* 0x00000023ff23723e */ /* 0x000fc600020006ff */
[----:B------:R-:W-:Y:S01]  /*5c60*/  IMAD.X R31, RZ, RZ, R31, P1 ;  /* 0x000000ffff1f7224 */ /* 0x000fe200008e061f */
[----:B------:R-:W-:Y:S01]  /*5c70*/  ISETP.GE.AND P1, PT, R39, 0x9, PT ;  /* 0x000000092700780c */ /* 0x000fe20003f26270 */
[----:B------:R-:W-:Y:S02]  /*5c80*/  HADD2.F32 R35, -RZ, R35.H0_H0 ;  /* 0x20000023ff237230 */ /* 0x000fe40000004100 */
[----:B------:R-:W-:Y:S01]  /*5c90*/  IMAD R36, R31, UR6, RZ ;  /* 0x000000061f247c24 */ /* 0x000fe2000f8e02ff */
[----:B------:R-:W-:Y:S01]  /*5ca0*/  ISETP.LT.OR P5, PT, R34, 0x1, !P1 ;  /* 0x000000012200780c */ /* 0x000fe20004fa1670 */
[----:B------:R-:W-:-:S04]  /*5cb0*/  IMAD.WIDE.U32 R32, R37, UR6, R32 ;  /* 0x0000000625207c25 */ /* 0x000fc8000f8e0020 */
[----:B------:R-:W-:Y:S01]  /*5cc0*/  FMUL R30, R35, UR31 ;  /* 0x0000001f231e7c20 */ /* 0x000fe20008400000 */
[----:B------:R-:W-:-:S03]  /*5cd0*/  IMAD R37, R37, UR7, R36 ;  /* 0x0000000725257c24 */ /* 0x000fc6000f8e0224 */
[----:B------:R-:W-:Y:S01]  /*5ce0*/  FFMA R227, R227, UR32, R30 ;  /* 0x00000020e3e37c23 */ /* 0x000fe2000800001e */
[----:B------:R-:W-:Y:S02]  /*5cf0*/  IADD3 R30, P4, R32, UR8, RZ ;  /* 0x00000008201e7c10 */ /* 0x000fe4000ff9e0ff */
[----:B------:R-:W-:Y:S02]  /*5d00*/  PRMT R32, RZ, 0x7610, R32 ;  /* 0x00007610ff207816 */ /* 0x000fe40000000020 */
[----:B------:R-:W-:Y:S02]  /*5d10*/  F2FP.SATFINITE.E4M3.F32.PACK_AB_MERGE_C R227, RZ, R227, RZ ;  /* 0x000000e3ffe3723e */ /* 0x000fe400048070ff */
[----:B------:R-:W-:-:S03]  /*5d20*/  IADD3.X R31, R33, UR9, R37, P4, !PT ;  /* 0x00000009211f7c10 */ /* 0x000fc6000a7fe425 */
[----:B------:R2:W-:Y:S01]  /*5d30*/  @!P3 STG.E.U8 desc[UR20][R24.64+0x1], R227 ;  /* 0x000001e31800b986 */ /* 0x0005e2000c101114 */
[----:B------:R-:W-:Y:S05]  /*5d40*/  @P5 BRA `(.L_x_42) ;  /* 0x0000000000045947 */ /* 0x000fea0003800000 */
[----:B------:R4:W5:Y:S02]  /*5d50*/  LDG.E.U8 R32, desc[UR20][R30.64] ;  /* 0x000000141e207981 */ /* 0x000964000c1e1100 */
.L_x_42:
[----:B------:R-:W-:Y:S05]  /*5d60*/  BSYNC B1 ;  /* 0x0000000000017941 */ /* 0x000fea0003800000 */
.L_x_41:
[----:B-----5:R-:W-:Y:S01]  /*5d70*/  LOP3.LUT R32, R32, 0xff, RZ, 0xc0, !PT ;  /* 0x000000ff20207812 */ /* 0x020fe200078ec0ff */
[----:B------:R-:W-:Y:S01]  /*5d80*/  BSSY B1, `(.L_x_43) ;  /* 0x000000b000017945 */ /* 0x000fe20003800000 */
[----:B------:R-:W-:Y:S02]  /*5d90*/  ISETP.LT.OR P3, PT, R34, 0x2, !P1 ;  /* 0x000000022200780c */ /* 0x000fe40004f61670 */
[----:B------:R-:W-:-:S05]  /*5da0*/  F2FP.F16.E4M3.UNPACK_B R32, R32 ;  /* 0x00000020ff20723e */ /* 0x000fca00020006ff */
[----:B------:R-:W-:-:S05]  /*5db0*/  HADD2.F32 R32, -RZ, R32.H0_H0 ;  /* 0x20000020ff207230 */ /* 0x000fca0000004100 */
[----:B------:R-:W-:Y:S01]  /*5dc0*/  FMUL R33, R32, UR31 ;  /* 0x0000001f20217c20 */ /* 0x000fe20008400000 */
[----:B------:R-:W-:-:S03]  /*5dd0*/  PRMT R32, RZ, 0x7610, R32 ;  /* 0x00007610ff207816 */ /* 0x000fc60000000020 */
[----:B------:R-:W-:-:S05]  /*5de0*/  FFMA R33, R226, UR32, R33 ;  /* 0x00000020e2217c23 */ /* 0x000fca0008000021 */
[----:B------:R-:W-:-:S05]  /*5df0*/  F2FP.SATFINITE.E4M3.F32.PACK_AB_MERGE_C R33, RZ, R33, RZ ;  /* 0x00000021ff21723e */ /* 0x000fca00048070ff */
[----:B------:R0:W-:Y:S01]  /*5e00*/  @!P5 STG.E.U8 desc[UR20][R26.64], R33 ;  /* 0x000000211a00d986 */ /* 0x0001e2000c101114 */
[----:B------:R-:W-:Y:S05]  /*5e10*/  @P3 BRA `(.L_x_44) ;  /* 0x0000000000043947 */ /* 0x000fea0003800000 */
[----:B------:R0:W5:Y:S02]  /*5e20*/  LDG.E.U8 R32, desc[UR20][R30.64+0x1] ;  /* 0x000001141e207981 */ /* 0x000164000c1e1100 */
.L_x_44:
[----:B------:R-:W-:Y:S05]  /*5e30*/  BSYNC B1 ;  /* 0x0000000000017941 */ /* 0x000fea0003800000 */
.L_x_43:
[----:B-----5:R-:W-:Y:S01]  /*5e40*/  LOP3.LUT R32, R32, 0xff, RZ, 0xc0, !PT ;  /* 0x000000ff20207812 */ /* 0x020fe200078ec0ff */
[----:B------:R-:W-:Y:S01]  /*5e50*/  BSSY B1, `(.L_x_45) ;  /* 0x000000b000017945 */ /* 0x000fe20003800000 */
[----:B------:R-:W-:Y:S02]  /*5e60*/  ISETP.LT.OR P4, PT, R34, 0x9, !P0 ;  /* 0x000000092200780c */ /* 0x000fe40004781670 */
[----:B------:R-:W-:-:S05]  /*5e70*/  F2FP.F16.E4M3.UNPACK_B R32, R32 ;  /* 0x00000020ff20723e */ /* 0x000fca00020006ff */
[----:B------:R-:W-:-:S05]  /*5e80*/  HADD2.F32 R32, -RZ, R32.H0_H0 ;  /* 0x20000020ff207230 */ /* 0x000fca0000004100 */
[----:B------:R-:W-:-:S04]  /*5e90*/  FMUL R32, R32, UR31 ;  /* 0x0000001f20207c20 */ /* 0x000fc80008400000 */
[----:B------:R-:W-:-:S05]  /*5ea0*/  FFMA R32, R225, UR32, R32 ;  /* 0x00000020e1207c23 */ /* 0x000fca0008000020 */
[----:B0-----:R-:W-:Y:S02]  /*5eb0*/  F2FP.SATFINITE.E4M3.F32.PACK_AB_MERGE_C R33, RZ, R32, RZ ;  /* 0x00000020ff21723e */ /* 0x001fe400048070ff */
[----:B------:R-:W-:-:S03]  /*5ec0*/  PRMT R32, RZ, 0x7610, R32 ;  /* 0x00007610ff207816 */ /* 0x000fc60000000020 */
[----:B------:R0:W-:Y:S01]  /*5ed0*/  @!P3 STG.E.U8 desc[UR20][R26.64+0x1], R33 ;  /* 0x000001211a00b986 */ /* 0x0001e2000c101114 */
[----:B------:R-:W-:Y:S05]  /*5ee0*/  @P4 BRA `(.L_x_46) ;  /* 0x0000000000044947 */ /* 0x000fea0003800000 */
[----:B------:R0:W5:Y:S02]  /*5ef0*/  LDG.E.U8 R32, desc[UR20][R28.64+0x8] ;  /* 0x000008141c207981 */ /* 0x000164000c1e1100 */
.L_x_46:
[----:B------:R-:W-:Y:S05]  /*5f00*/  BSYNC B1 ;  /* 0x0000000000017941 */ /* 0x000fea0003800000 */
.L_x_45:
[----:B-----5:R-:W-:Y:S01]  /*5f10*/  LOP3.LUT R32, R32, 0xff, RZ, 0xc0, !PT ;  /* 0x000000ff20207812 */ /* 0x020fe200078ec0ff */
[----:B------:R-:W-:Y:S01]  /*5f20*/  BSSY B1, `(.L_x_47) ;  /* 0x000000b000017945 */ /* 0x000fe20003800000 */
[----:B------:R-:W-:Y:S02]  /*5f30*/  ISETP.LT.OR P3, PT, R34, 0xa, !P0 ;  /* 0x0000000a2200780c */ /* 0x000fe40004761670 */
[----:B------:R-:W-:-:S05]  /*5f40*/  F2FP.F16.E4M3.UNPACK_B R32, R32 ;  /* 0x00000020ff20723e */ /* 0x000fca00020006ff */
[----:B------:R-:W-:-:S05]  /*5f50*/  HADD2.F32 R32, -RZ, R32.H0_H0 ;  /* 0x20000020ff207230 */ /* 0x000fca0000004100 */
[----:B0-----:R-:W-:Y:S01]  /*5f60*/  FMUL R33, R32, UR31 ;  /* 0x0000001f20217c20 */ /* 0x001fe20008400000 */
[----:B------:R-:W-:-:S03]  /*5f70*/  PRMT R32, RZ, 0x7610, R32 ;  /* 0x00007610ff207816 */ /* 0x000fc60000000020 */
[----:B------:R-:W-:-:S05]  /*5f80*/  FFMA R33, R224, UR32, R33 ;  /* 0x00000020e0217c23 */ /* 0x000fca0008000021 */
[----:B------:R-:W-:-:S05]  /*5f90*/  F2FP.SATFINITE.E4M3.F32.PACK_AB_MERGE_C R33, RZ, R33, RZ ;  /* 0x00000021ff21723e */ /* 0x000fca00048070ff */
[----:B------:R0:W-:Y:S01]  /*5fa0*/  @!P4 STG.E.U8 desc[UR20][R24.64+0x8], R33 ;  /* 0x000008211800c986 */ /* 0x0001e2000c101114 */
[----:B------:R-:W-:Y:S05]  /*5fb0*/  @P3 BRA `(.L_x_48) ;  /* 0x0000000000043947 */ /* 0x000fea0003800000 */
[----:B------:R0:W5:Y:S02]  /*5fc0*/  LDG.E.U8 R32, desc[UR20][R28.64+0x9] ;  /* 0x000009141c207981 */ /* 0x000164000c1e1100 */
.L_x_48:
[----:B------:R-:W-:Y:S05]  /*5fd0*/  BSYNC B1 ;  /* 0x0000000000017941 */ /* 0x000fea0003800000 */
.L_x_47:
        /* <DEDUP_REMOVED lines=12> */
.L_x_50:
[----:B------:R-:W-:Y:S05]  /*60a0*/  BSYNC B1 ;  /* 0x0000000000017941 */ /* 0x000fea0003800000 */
.L_x_49:
        /* <DEDUP_REMOVED lines=12> */
.L_x_52:
[----:B------:R-:W-:Y:S05]  /*6170*/  BSYNC B1 ;  /* 0x0000000000017941 */ /* 0x000fea0003800000 */
.L_x_51:
        /* <DEDUP_REMOVED lines=12> */
.L_x_54:
[----:B------:R-:W-:Y:S05]  /*6240*/  BSYNC B1 ;  /* 0x0000000000017941 */ /* 0x000fea0003800000 */
.L_x_53:
        /* <DEDUP_REMOVED lines=12> */
.L_x_56:
[----:B------:R-:W-:Y:S05]  /*6310*/  BSYNC B1 ;  /* 0x0000000000017941 */ /* 0x000fea0003800000 */
.L_x_55:
        /* <DEDUP_REMOVED lines=12> */
.L_x_58:
[----:B------:R-:W-:Y:S05]  /*63e0*/  BSYNC B1 ;  /* 0x0000000000017941 */ /* 0x000fea0003800000 */
.L_x_57:
        /* <DEDUP_REMOVED lines=12> */
.L_x_60:
[----:B------:R-:W-:Y:S05]  /*64b0*/  BSYNC B1 ;  /* 0x0000000000017941 */ /* 0x000fea0003800000 */
.L_x_59:
        /* <DEDUP_REMOVED lines=12> */
.L_x_62:
[----:B------:R-:W-:Y:S05]  /*6580*/  BSYNC B1 ;  /* 0x0000000000017941 */ /* 0x000fea0003800000 */
.L_x_61:
        /* <DEDUP_REMOVED lines=12> */
.L_x_64:
[----:B------:R-:W-:Y:S05]  /*6650*/  BSYNC B1 ;  /* 0x0000000000017941 */ /* 0x000fea0003800000 */
.L_x_63:
        /* <DEDUP_REMOVED lines=12> */
.L_x_66:
[----:B------:R-:W-:Y:S05]  /*6720*/  BSYNC B1 ;  /* 0x0000000000017941 */ /* 0x000fea0003800000 */
.L_x_65:
        /* <DEDUP_REMOVED lines=12> */
.L_x_68:
[----:B------:R-:W-:Y:S05]  /*67f0*/  BSYNC B1 ;  /* 0x0000000000017941 */ /* 0x000fea0003800000 */
.L_x_67:
        /* <DEDUP_REMOVED lines=12> */
.L_x_70:
[----:B------:R-:W-:Y:S05]  /*68c0*/  BSYNC B1 ;  /* 0x0000000000017941 */ /* 0x000fea0003800000 */
.L_x_69:
        /* <DEDUP_REMOVED lines=12> */
.L_x_72:
[----:B------:R-:W-:Y:S05]  /*6990*/  BSYNC B1 ;  /* 0x0000000000017941 */ /* 0x000fea0003800000 */
.L_x_71:
        /* <DEDUP_REMOVED lines=12> */
.L_x_74:
[----:B------:R-:W-:Y:S05]  /*6a60*/  BSYNC B1 ;  /* 0x0000000000017941 */ /* 0x000fea0003800000 */
.L_x_73:
        /* <DEDUP_REMOVED lines=12> */
.L_x_76:
[----:B------:R-:W-:Y:S05]  /*6b30*/  BSYNC B1 ;  /* 0x0000000000017941 */ /* 0x000fea0003800000 */
.L_x_75:
        /* <DEDUP_REMOVED lines=12> */
.L_x_78:
[----:B------:R-:W-:Y:S05]  /*6c00*/  BSYNC B1 ;  /* 0x0000000000017941 */ /* 0x000fea0003800000 */
.L_x_77:
        /* <DEDUP_REMOVED lines=12> */
.L_x_80:
[----:B------:R-:W-:Y:S05]  /*6cd0*/  BSYNC B1 ;  /* 0x0000000000017941 */ /* 0x000fea0003800000 */
.L_x_79:
        /* <DEDUP_REMOVED lines=12> */
.L_x_82:
[----:B------:R-:W-:Y:S05]  /*6da0*/  BSYNC B1 ;  /* 0x0000000000017941 */ /* 0x000fea0003800000 */
.L_x_81:
        /* <DEDUP_REMOVED lines=12> */
.L_x_84:
[----:B------:R-:W-:Y:S05]  /*6e70*/  BSYNC B1 ;  /* 0x0000000000017941 */ /* 0x000fea0003800000 */
.L_x_83:
        /* <DEDUP_REMOVED lines=12> */
.L_x_86:
[----:B------:R-:W-:Y:S05]  /*6f40*/  BSYNC B1 ;  /* 0x0000000000017941 */ /* 0x000fea0003800000 */
.L_x_85:
        /* <DEDUP_REMOVED lines=12> */
.L_x_88:
[----:B------:R-:W-:Y:S05]  /*7010*/  BSYNC B1 ;  /* 0x0000000000017941 */ /* 0x000fea0003800000 */
.L_x_87:
        /* <DEDUP_REMOVED lines=12> */
.L_x_90:
[----:B------:R-:W-:Y:S05]  /*70e0*/  BSYNC B1 ;  /* 0x0000000000017941 */ /* 0x000fea0003800000 */
.L_x_89:
        /* <DEDUP_REMOVED lines=12> */
.L_x_92:
[----:B------:R-:W-:Y:S05]  /*71b0*/  BSYNC B1 ;  /* 0x0000000000017941 */ /* 0x000fea0003800000 */
.L_x_91:
        /* <DEDUP_REMOVED lines=12> */
.L_x_94:
[----:B------:R-:W-:Y:S05]  /*7280*/  BSYNC B1 ;  /* 0x0000000000017941 */ /* 0x000fea0003800000 */
.L_x_93:
        /* <DEDUP_REMOVED lines=12> */
.L_x_96:
[----:B------:R-:W-:Y:S05]  /*7350*/  BSYNC B1 ;  /* 0x0000000000017941 */ /* 0x000fea0003800000 */
.L_x_95:
        /* <DEDUP_REMOVED lines=12> */
.L_x_98:
[----:B------:R-:W-:Y:S05]  /*7420*/  BSYNC B1 ;  /* 0x0000000000017941 */ /* 0x000fea0003800000 */
.L_x_97:
        /* <DEDUP_REMOVED lines=12> */
.L_x_100:
[----:B------:R-:W-:Y:S05]  /*74f0*/  BSYNC B1 ;  /* 0x0000000000017941 */ /* 0x000fea0003800000 */
.L_x_99:
        /* <DEDUP_REMOVED lines=12> */
.L_x_102:
[----:B------:R-:W-:Y:S05]  /*75c0*/  BSYNC B1 ;  /* 0x0000000000017941 */ /* 0x000fea0003800000 */
.L_x_101:
        /* <DEDUP_REMOVED lines=12> */
.L_x_104:
[----:B------:R-:W-:Y:S05]  /*7690*/  BSYNC B1 ;  /* 0x0000000000017941 */ /* 0x000fea0003800000 */
.L_x_103:
        /* <DEDUP_REMOVED lines=12> */
.L_x_106:
[----:B------:R-:W-:Y:S05]  /*7760*/  BSYNC B1 ;  /* 0x0000000000017941 */ /* 0x000fea0003800000 */
.L_x_105:
        /* <DEDUP_REMOVED lines=12> */
.L_x_108:
[----:B------:R-:W-:Y:S05]  /*7830*/  BSYNC B1 ;  /* 0x0000000000017941 */ /* 0x000fea0003800000 */
.L_x_107:
        /* <DEDUP_REMOVED lines=12> */
.L_x_110:
[----:B------:R-:W-:Y:S05]  /*7900*/  BSYNC B1 ;  /* 0x0000000000017941 */ /* 0x000fea0003800000 */
.L_x_109:
        /* <DEDUP_REMOVED lines=12> */
.L_x_112:
[----:B------:R-:W-:Y:S05]  /*79d0*/  BSYNC B1 ;  /* 0x0000000000017941 */ /* 0x000fea0003800000 */
.L_x_111:
        /* <DEDUP_REMOVED lines=12> */
.L_x_114:
[----:B------:R-:W-:Y:S05]  /*7aa0*/  BSYNC B1 ;  /* 0x0000000000017941 */ /* 0x000fea0003800000 */
.L_x_113:
        /* <DEDUP_REMOVED lines=12> */
.L_x_116:
[----:B------:R-:W-:Y:S05]  /*7b70*/  BSYNC B1 ;  /* 0x0000000000017941 */ /* 0x000fea0003800000 */
.L_x_115:
        /* <DEDUP_REMOVED lines=12> */
.L_x_118:
[----:B------:R-:W-:Y:S05]  /*7c40*/  BSYNC B1 ;  /* 0x0000000000017941 */ /* 0x000fea0003800000 */
.L_x_117:
        /* <DEDUP_REMOVED lines=12> */
.L_x_120:
[----:B------:R-:W-:Y:S05]  /*7d10*/  BSYNC B1 ;  /* 0x0000000000017941 */ /* 0x000fea0003800000 */
.L_x_119:
        /* <DEDUP_REMOVED lines=12> */
.L_x_122:
[----:B------:R-:W-:Y:S05]  /*7de0*/  BSYNC B1 ;  /* 0x0000000000017941 */ /* 0x000fea0003800000 */
.L_x_121:
        /* <DEDUP_REMOVED lines=12> */
.L_x_124:
[----:B------:R-:W-:Y:S05]  /*7eb0*/  BSYNC B1 ;  /* 0x0000000000017941 */ /* 0x000fea0003800000 */
.L_x_123:
        /* <DEDUP_REMOVED lines=12> */
.L_x_126:
[----:B------:R-:W-:Y:S05]  /*7f80*/  BSYNC B1 ;  /* 0x0000000000017941 */ /* 0x000fea0003800000 */
.L_x_125:
        /* <DEDUP_REMOVED lines=12> */
.L_x_128:
[----:B------:R-:W-:Y:S05]  /*8050*/  BSYNC B1 ;  /* 0x0000000000017941 */ /* 0x000fea0003800000 */
.L_x_127:
        /* <DEDUP_REMOVED lines=12> */
.L_x_130:
[----:B------:R-:W-:Y:S05]  /*8120*/  BSYNC B1 ;  /* 0x0000000000017941 */ /* 0x000fea0003800000 */
.L_x_129:
        /* <DEDUP_REMOVED lines=12> */
.L_x_132:
[----:B------:R-:W-:Y:S05]  /*81f0*/  BSYNC B1 ;  /* 0x0000000000017941 */ /* 0x000fea0003800000 */
.L_x_131:
        /* <DEDUP_REMOVED lines=12> */
.L_x_134:
[----:B------:R-:W-:Y:S05]  /*82c0*/  BSYNC B1 ;  /* 0x0000000000017941 */ /* 0x000fea0003800000 */
.L_x_133:
        /* <DEDUP_REMOVED lines=12> */
.L_x_136:
[----:B------:R-:W-:Y:S05]  /*8390*/  BSYNC B1 ;  /* 0x0000000000017941 */ /* 0x000fea0003800000 */
.L_x_135:
        /* <DEDUP_REMOVED lines=12> */
.L_x_138:
[----:B------:R-:W-:Y:S05]  /*8460*/  BSYNC B1 ;  /* 0x0000000000017941 */ /* 0x000fea0003800000 */
.L_x_137:
        /* <DEDUP_REMOVED lines=12> */
.L_x_140:
[----:B------:R-:W-:Y:S05]  /*8530*/  BSYNC B1 ;  /* 0x0000000000017941 */ /* 0x000fea0003800000 */
.L_x_139:
        /* <DEDUP_REMOVED lines=12> */
.L_x_142:
[----:B------:R-:W-:Y:S05]  /*8600*/  BSYNC B1 ;  /* 0x0000000000017941 */ /* 0x000fea0003800000 */
.L_x_141:
        /* <DEDUP_REMOVED lines=12> */
.L_x_144:
[----:B------:R-:W-:Y:S05]  /*86d0*/  BSYNC B1 ;  /* 0x0000000000017941 */ /* 0x000fea0003800000 */
.L_x_143:
        /* <DEDUP_REMOVED lines=12> */
.L_x_146:
[----:B------:R-:W-:Y:S05]  /*87a0*/  BSYNC B1 ;  /* 0x0000000000017941 */ /* 0x000fea0003800000 */
.L_x_145:
        /* <DEDUP_REMOVED lines=12> */
.L_x_148:
[----:B------:R-:W-:Y:S05]  /*8870*/  BSYNC B1 ;  /* 0x0000000000017941 */ /* 0x000fea0003800000 */
.L_x_147:
        /* <DEDUP_REMOVED lines=12> */
.L_x_150:
[----:B------:R-:W-:Y:S05]  /*8940*/  BSYNC B1 ;  /* 0x0000000000017941 */ /* 0x000fea0003800000 */
.L_x_149:
        /* <DEDUP_REMOVED lines=12> */
.L_x_152:
[----:B------:R-:W-:Y:S05]  /*8a10*/  BSYNC B1 ;  /* 0x0000000000017941 */ /* 0x000fea0003800000 */
.L_x_151:
        /* <DEDUP_REMOVED lines=12> */
.L_x_154:
[----:B------:R-:W-:Y:S05]  /*8ae0*/  BSYNC B1 ;  /* 0x0000000000017941 */ /* 0x000fea0003800000 */
.L_x_153:
        /* <DEDUP_REMOVED lines=12> */
.L_x_156:
[----:B------:R-:W-:Y:S05]  /*8bb0*/  BSYNC B1 ;  /* 0x0000000000017941 */ /* 0x000fea0003800000 */
.L_x_155:
        /* <DEDUP_REMOVED lines=12> */
.L_x_158:
[----:B------:R-:W-:Y:S05]  /*8c80*/  BSYNC B1 ;  /* 0x0000000000017941 */ /* 0x000fea0003800000 */
.L_x_157:
        /* <DEDUP_REMOVED lines=12> */
.L_x_160:
[----:B------:R-:W-:Y:S05]  /*8d50*/  BSYNC B1 ;  /* 0x0000000000017941 */ /* 0x000fea0003800000 */
.L_x_159:
        /* <DEDUP_REMOVED lines=12> */
.L_x_162:
[----:B------:R-:W-:Y:S05]  /*8e20*/  BSYNC B1 ;  /* 0x0000000000017941 */ /* 0x000fea0003800000 */
.L_x_161:
        /* <DEDUP_REMOVED lines=12> */
.L_x_164:
[----:B------:R-:W-:Y:S05]  /*8ef0*/  BSYNC B1 ;  /* 0x0000000000017941 */ /* 0x000fea0003800000 */
.L_x_163:
        /* <DEDUP_REMOVED lines=12> */
.L_x_166:
[----:B------:R-:W-:Y:S05]  /*8fc0*/  BSYNC B1 ;  /* 0x0000000000017941 */ /* 0x000fea0003800000 */
.L_x_165:
        /* <DEDUP_REMOVED lines=12> */
.L_x_168:
[----:B------:R-:W-:Y:S05]  /*9090*/  BSYNC B1 ;  /* 0x0000000000017941 */ /* 0x000fea0003800000 */
.L_x_167:
        /* <DEDUP_REMOVED lines=12> */
.L_x_170:
[----:B------:R-:W-:Y:S05]  /*9160*/  BSYNC B1 ;  /* 0x0000000000017941 */ /* 0x000fea0003800000 */
.L_x_169:
        /* <DEDUP_REMOVED lines=12> */
.L_x_172:
[----:B------:R-:W-:Y:S05]  /*9230*/  BSYNC B1 ;  /* 0x0000000000017941 */ /* 0x000fea0003800000 */
.L_x_171:
        /* <DEDUP_REMOVED lines=12> */
.L_x_174:
[----:B------:R-:W-:Y:S05]  /*9300*/  BSYNC B1 ;  /* 0x0000000000017941 */ /* 0x000fea0003800000 */
.L_x_173:
        /* <DEDUP_REMOVED lines=12> */
.L_x_176:
[----:B------:R-:W-:Y:S05]  /*93d0*/  BSYNC B1 ;  /* 0x0000000000017941 */ /* 0x000fea0003800000 */
.L_x_175:
        /* <DEDUP_REMOVED lines=12> */
.L_x_178:
[----:B------:R-:W-:Y:S05]  /*94a0*/  BSYNC B1 ;  /* 0x0000000000017941 */ /* 0x000fea0003800000 */
.L_x_177:
        /* <DEDUP_REMOVED lines=12> */
.L_x_180:
[----:B------:R-:W-:Y:S05]  /*9570*/  BSYNC B1 ;  /* 0x0000000000017941 */ /* 0x000fea0003800000 */
.L_x_179:
        /* <DEDUP_REMOVED lines=12> */
.L_x_182:
[----:B------:R-:W-:Y:S05]  /*9640*/  BSYNC B1 ;  /* 0x0000000000017941 */ /* 0x000fea0003800000 */
.L_x_181:
        /* <DEDUP_REMOVED lines=12> */
.L_x_184:
[----:B------:R-:W-:Y:S05]  /*9710*/  BSYNC B1 ;  /* 0x0000000000017941 */ /* 0x000fea0003800000 */
.L_x_183:
        /* <DEDUP_REMOVED lines=12> */
.L_x_186:
[----:B------:R-:W-:Y:S05]  /*97e0*/  BSYNC B1 ;  /* 0x0000000000017941 */ /* 0x000fea0003800000 */
.L_x_185:
        /* <DEDUP_REMOVED lines=12> */
.L_x_188:
[----:B------:R-:W-:Y:S05]  /*98b0*/  BSYNC B1 ;  /* 0x0000000000017941 */ /* 0x000fea0003800000 */
.L_x_187:
        /* <DEDUP_REMOVED lines=12> */
.L_x_190:
[----:B------:R-:W-:Y:S05]  /*9980*/  BSYNC B1 ;  /* 0x0000000000017941 */ /* 0x000fea0003800000 */
.L_x_189:
        /* <DEDUP_REMOVED lines=12> */
.L_x_192:
[----:B------:R-:W-:Y:S05]  /*9a50*/  BSYNC B1 ;  /* 0x0000000000017941 */ /* 0x000fea0003800000 */
.L_x_191:
[----:B-----5:R-:W-:Y:S01]  /*9a60*/  LOP3.LUT R32, R32, 0xff, RZ, 0xc0, !PT ;  /* 0x000000ff20207812 */ /* 0x020fe200078ec0ff */
[----:B------:R-:W-:Y:S01]  /*9a70*/  BSSY B1, `(.L_x_193) ;  /* 0x000000b000017945 */ /* 0x000fe20003800000 */
[----:B------:R-:W-:Y:S02]  /*9a80*/  ISETP.LT.OR P4, PT, R34, 0x99, !P1 ;  /* 0x000000992200780c */ /* 0x000fe40004f81670 */
[----:B------:R-:W-:-:S05]  /*9a90*/  F2FP.F16.E4M3.UNPACK_B R32, R32 ;  /* 0x00000020ff20723e */ /* 0x000fca00020006ff */
[----:B------:R-:W-:-:S05]  /*9aa0*/  HADD2.F32 R32, -RZ, R32.H0_H0 ;  /* 0x20000020ff207230 */ /* 0x000fca0000004100 */
[----:B------:R-:W-:-:S04]  /*9ab0*/  FMUL R32, R32, UR31 ;  /* 0x0000001f20207c20 */ /* 0x000fc80008400000 */
[----:B------:R-:W-:Y:S01]  /*9ac0*/  FFMA R32, R23, UR32, R32 ;  /* 0x0000002017207c23 */ /* 0x000fe20008000020 */
[----:B------:R-:W-:-:S04]  /*9ad0*/  PRMT R23, RZ, 0x7610, R23 ;  /* 0x00007610ff177816 */ /* 0x000fc80000000017 */
[----:B0-----:R-:W-:-:S05]  /*9ae0*/  F2FP.SATFINITE.E4M3.F32.PACK_AB_MERGE_C R33, RZ, R32, RZ ;  /* 0x00000020ff21723e */ /* 0x001fca00048070ff */
[----:B------:R0:W-:Y:S01]  /*9af0*/  @!P3 STG.E.U8 desc[UR20][R24.64+0x99], R33 ;  /* 0x000099211800b986 */ /* 0x0001e2000c101114 */
[----:B------:R-:W-:Y:S05]  /*9b00*/  @P4 BRA `(.L_x_194) ;  /* 0x0000000000044947 */ /* 0x000fea0003800000 */
[----:B------:R0:W5:Y:S02]  /*9b10*/  LDG.E.U8 R23, desc[UR20][R30.64+0x98] ;  /* 0x000098141e177981 */ /* 0x000164000c1e1100 */
.L_x_194:
[----:B------:R-:W-:Y:S05]  /*9b20*/  BSYNC B1 ;  /* 0x0000000000017941 */ /* 0x000fea0003800000 */
.L_x_193:
        /* <DEDUP_REMOVED lines=8> */
[----:B------:R-:W-:-:S05]  /*9bb0*/  F2FP.SATFINITE.E4M3.F32.PACK_AB_MERGE_C R23, RZ, R23, RZ ;  /* 0x00000017ff17723e */ /* 0x000fca00048070ff */
[----:B------:R0:W-:Y:S01]  /*9bc0*/  @!P4 STG.E.U8 desc[UR20][R26.64+0x98], R23 ;  /* 0x000098171a00c986 */ /* 0x0001e2000c101114 */
[----:B------:R-:W-:Y:S05]  /*9bd0*/  @P3 BRA `(.L_x_196) ;  /* 0x0000000000043947 */ /* 0x000fea0003800000 */
[----:B------:R0:W5:Y:S02]  /*9be0*/  LDG.E.U8 R22, desc[UR20][R30.64+0x99] ;  /* 0x000099141e167981 */ /* 0x000164000c1e1100 */
.L_x_196:
[----:B------:R-:W-:Y:S05]  /*9bf0*/  BSYNC B1 ;  /* 0x0000000000017941 */ /* 0x000fea0003800000 */
.L_x_195:
        /* <DEDUP_REMOVED lines=12> */
.L_x_198:
[----:B------:R-:W-:Y:S05]  /*9cc0*/  BSYNC B1 ;  /* 0x0000000000017941 */ /* 0x000fea0003800000 */
.L_x_197:
        /* <DEDUP_REMOVED lines=12> */
.L_x_200:
[----:B------:R-:W-:Y:S05]  /*9d90*/  BSYNC B1 ;  /* 0x0000000000017941 */ /* 0x000fea0003800000 */
.L_x_199:
        /* <DEDUP_REMOVED lines=12> */
.L_x_202:
[----:B------:R-:W-:Y:S05]  /*9e60*/  BSYNC B1 ;  /* 0x0000000000017941 */ /* 0x000fea0003800000 */
.L_x_201:
        /* <DEDUP_REMOVED lines=12> */
.L_x_204:
[----:B------:R-:W-:Y:S05]  /*9f30*/  BSYNC B1 ;  /* 0x0000000000017941 */ /* 0x000fea0003800000 */
.L_x_203:
        /* <DEDUP_REMOVED lines=12> */
.L_x_206:
[----:B------:R-:W-:Y:S05]  /*a000*/  BSYNC B1 ;  /* 0x0000000000017941 */ /* 0x000fea0003800000 */
.L_x_205:
        /* <DEDUP_REMOVED lines=12> */
.L_x_208:
[----:B------:R-:W-:Y:S05]  /*a0d0*/  BSYNC B1 ;  /* 0x0000000000017941 */ /* 0x000fea0003800000 */
.L_x_207:
        /* <DEDUP_REMOVED lines=12> */
.L_x_210:
[----:B------:R-:W-:Y:S05]  /*a1a0*/  BSYNC B1 ;  /* 0x0000000000017941 */ /* 0x000fea0003800000 */
.L_x_209:
        /* <DEDUP_REMOVED lines=12> */
.L_x_212:
[----:B------:R-:W-:Y:S05]  /*a270*/  BSYNC B1 ;  /* 0x0000000000017941 */ /* 0x000fea0003800000 */
.L_x_211:
        /* <DEDUP_REMOVED lines=12> */
.L_x_214:
[----:B------:R-:W-:Y:S05]  /*a340*/  BSYNC B1 ;  /* 0x0000000000017941 */ /* 0x000fea0003800000 */
.L_x_213:
        /* <DEDUP_REMOVED lines=12> */
.L_x_216:
[----:B------:R-:W-:Y:S05]  /*a410*/  BSYNC B1 ;  /* 0x0000000000017941 */ /* 0x000fea0003800000 */
.L_x_215:
        /* <DEDUP_REMOVED lines=12> */
.L_x_218:
[----:B------:R-:W-:Y:S05]  /*a4e0*/  BSYNC B1 ;  /* 0x0000000000017941 */ /* 0x000fea0003800000 */
.L_x_217:
        /* <DEDUP_REMOVED lines=12> */
.L_x_220:
[----:B------:R-:W-:Y:S05]  /*a5b0*/  BSYNC B1 ;  /* 0x0000000000017941 */ /* 0x000fea0003800000 */
.L_x_219:
        /* <DEDUP_REMOVED lines=12> */
.L_x_222:
[----:B------:R-:W-:Y:S05]  /*a680*/  BSYNC B1 ;  /* 0x0000000000017941 */ /* 0x000fea0003800000 */
.L_x_221:
        /* <DEDUP_REMOVED lines=12> */
.L_x_224:
[----:B------:R-:W-:Y:S05]  /*a750*/  BSYNC B1 ;  /* 0x0000000000017941 */ /* 0x000fea0003800000 */
.L_x_223:
        /* <DEDUP_REMOVED lines=12> */
.L_x_226:
[----:B------:R-:W-:Y:S05]  /*a820*/  BSYNC B1 ;  /* 0x0000000000017941 */ /* 0x000fea0003800000 */
.L_x_225:
        /* <DEDUP_REMOVED lines=12> */
.L_x_228:
[----:B------:R-:W-:Y:S05]  /*a8f0*/  BSYNC B1 ;  /* 0x0000000000017941 */ /* 0x000fea0003800000 */
.L_x_227:
        /* <DEDUP_REMOVED lines=12> */
.L_x_230:
[----:B------:R-:W-:Y:S05]  /*a9c0*/  BSYNC B1 ;  /* 0x0000000000017941 */ /* 0x000fea0003800000 */
.L_x_229:
        /* <DEDUP_REMOVED lines=12> */
.L_x_232:
[----:B------:R-:W-:Y:S05]  /*aa90*/  BSYNC B1 ;  /* 0x0000000000017941 */ /* 0x000fea0003800000 */
.L_x_231:
        /* <DEDUP_REMOVED lines=12> */
.L_x_234:
[----:B------:R-:W-:Y:S05]  /*ab60*/  BSYNC B1 ;  /* 0x0000000000017941 */ /* 0x000fea0003800000 */
.L_x_233:
        /* <DEDUP_REMOVED lines=12> */
.L_x_236:
[----:B------:R-:W-:Y:S05]  /*ac30*/  BSYNC B1 ;  /* 0x0000000000017941 */ /* 0x000fea0003800000 */
.L_x_235:
[----:B-----5:R-:W-:Y:S01]  /*ac40*/  LOP3.LUT R2, R2, 0xff, RZ, 0xc0, !PT ;  /* 0x000000ff02027812 */ /* 0x020fe200078ec0ff */
[----:B------:R-:W-:Y:S01]  /*ac50*/  BSSY B1, `(.L_x_237) ;  /* 0x000000b000017945 */ /* 0x000fe20003800000 */
[----:B------:R-:W-:Y:S02]  /*ac60*/  ISETP.LT.OR P4, PT, R34, 0xc9, !P0 ;  /* 0x000000c92200780c */ /* 0x000fe40004781670 */
[----:B------:R-:W-:-:S05]  /*ac70*/  F2FP.F16.E4M3.UNPACK_B R2, R2 ;  /* 0x00000002ff02723e */ /* 0x000fca00020006ff */
[----:B------:R-:W-:-:S05]  /*ac80*/  HADD2.F32 R2, -RZ, R2.H0_H0 ;  /* 0x20000002ff027230 */ /* 0x000fca0000004100 */
[----:B0-----:R-:W-:-:S04]  /*ac90*/  FMUL R3, R2, UR31 ;  /* 0x0000001f02037c20 */ /* 0x001fc80008400000 */
[----:B------:R-:W-:Y:S01]  /*aca0*/  FFMA R3, R0, UR32, R3 ;  /* 0x0000002000037c23 */ /* 0x000fe20008000003 */
[----:B------:R-:W-:-:S04]  /*acb0*/  PRMT R0, RZ, 0x7610, R0 ;  /* 0x00007610ff007816 */ /* 0x000fc80000000000 */
[----:B------:R-:W-:-:S05]  /*acc0*/  F2FP.SATFINITE.E4M3.F32.PACK_AB_MERGE_C R3, RZ, R3, RZ ;  /* 0x00000003ff03723e */ /* 0x000fca00048070ff */
[----:B------:R0:W-:Y:S01]  /*acd0*/  @!P3 STG.E.U8 desc[UR20][R26.64+0xc1], R3 ;  /* 0x0000c1031a00b986 */ /* 0x0001e2000c101114 */
[----:B------:R-:W-:Y:S05]  /*ace0*/  @P4 BRA `(.L_x_238) ;  /* 0x0000000000044947 */ /* 0x000fea0003800000 */
[----:B------:R0:W5:Y:S02]  /*acf0*/  LDG.E.U8 R0, desc[UR20][R28.64+0xc8] ;  /* 0x0000c8141c007981 */ /* 0x000164000c1e1100 */
.L_x_238:
[----:B------:R-:W-:Y:S05]  /*ad00*/  BSYNC B1 ;  /* 0x0000000000017941 */ /* 0x000fea0003800000 */
.L_x_237:
[----:B------:R-:W2:Y:S01]  /*ad10*/  LDL.LU R2, [R1] ;  /* 0x0000000001027983 */ /* 0x000ea20000300800 */
[----:B-----5:R-:W-:Y:S01]  /*ad20*/  LOP3.LUT R0, R0, 0xff, RZ, 0xc0, !PT ;  /* 0x000000ff00007812 */ /* 0x020fe200078ec0ff */
[----:B------:R-:W-:Y:S01]  /*ad30*/  BSSY B1, `(.L_x_239) ;  /* 0x000000b000017945 */ /* 0x000fe20003800000 */
[----:B------:R-:W-:Y:S02]  /*ad40*/  ISETP.LT.OR P3, PT, R34, 0xca, !P0 ;  /* 0x000000ca2200780c */ /* 0x000fe40004761670 */
[----:B------:R-:W-:-:S05]  /*ad50*/  F2FP.F16.E4M3.UNPACK_B R0, R0 ;  /* 0x00000000ff00723e */ /* 0x000fca00020006ff */
[----:B------:R-:W-:-:S05]  /*ad60*/  HADD2.F32 R0, -RZ, R0.H0_H0 ;  /* 0x20000000ff007230 */ /* 0x000fca0000004100 */
[----:B------:R-:W-:-:S04]  /*ad70*/  FMUL R0, R0, UR31 ;  /* 0x0000001f00007c20 */ /* 0x000fc80008400000 */
[----:B--2---:R-:W-:-:S05]  /*ad80*/  FFMA R0, R2, UR32, R0 ;  /* 0x0000002002007c23 */ /* 0x004fca0008000000 */
[----:B0-----:R-:W-:Y:S02]  /*ad90*/  F2FP.SATFINITE.E4M3.F32.PACK_AB_MERGE_C R3, RZ, R0, RZ ;  /* 0x00000000ff03723e */ /* 0x001fe400048070ff */
[----:B------:R-:W-:-:S03]  /*ada0*/  PRMT R0, RZ, 0x7610, R0 ;  /* 0x00007610ff007816 */ /* 0x000fc60000000000 */
[----:B------:R0:W-:Y:S01]  /*adb0*/  @!P4 STG.E.U8 desc[UR20][R24.64+0xc8], R3 ;  /* 0x0000c8031800c986 */ /* 0x0001e2000c101114 */
[----:B------:R-:W-:Y:S05]  /*adc0*/  @P3 BRA `(.L_x_240) ;  /* 0x0000000000043947 */ /* 0x000fea0003800000 */
[----:B------:R2:W5:Y:S02]  /*add0*/  LDG.E.U8 R0, desc[UR20][R28.64+0xc9] ;  /* 0x0000c9141c007981 */ /* 0x000564000c1e1100 */
.L_x_240:
[----:B------:R-:W-:Y:S05]  /*ade0*/  BSYNC B1 ;  /* 0x0000000000017941 */ /* 0x000fea0003800000 */
.L_x_239:
[----:B------:R-:W3:Y:S01]  /*adf0*/  LDL.LU R2, [R1+0x4] ;  /* 0x0000040001027983 */ /* 0x000ee20000300800 */
[----:B-----5:R-:W-:Y:S01]  /*ae00*/  LOP3.LUT R0, R0, 0xff, RZ, 0xc0, !PT ;  /* 0x000000ff00007812 */ /* 0x020fe200078ec0ff */
[----:B------:R-:W-:Y:S01]  /*ae10*/  BSSY B1, `(.L_x_241) ;  /* 0x000000b000017945 */ /* 0x000fe20003800000 */
[----:B------:R-:W-:Y:S02]  /*ae20*/  ISETP.LT.OR P4, PT, R34, 0xc9, !P1 ;  /* 0x000000c92200780c */ /* 0x000fe40004f81670 */
[----:B------:R-:W-:-:S05]  /*ae30*/  F2FP.F16.E4M3.UNPACK_B R0, R0 ;  /* 0x00000000ff00723e */ /* 0x000fca00020006ff */
[----:B------:R-:W-:-:S05]  /*ae40*/  HADD2.F32 R0, -RZ, R0.H0_H0 ;  /* 0x20000000ff007230 */ /* 0x000fca0000004100 */
[----:B------:R-:W-:-:S04]  /*ae50*/  FMUL R0, R0, UR31 ;  /* 0x0000001f00007c20 */ /* 0x000fc80008400000 */
[----:B---3--:R-:W-:-:S05]  /*ae60*/  FFMA R0, R2, UR32, R0 ;  /* 0x0000002002007c23 */ /* 0x008fca0008000000 */
[----:B0-----:R-:W-:Y:S02]  /*ae70*/  F2FP.SATFINITE.E4M3.F32.PACK_AB_MERGE_C R3, RZ, R0, RZ ;  /* 0x00000000ff03723e */ /* 0x001fe400048070ff */
[----:B------:R-:W-:-:S03]  /*ae80*/  PRMT R0, RZ, 0x7610, R0 ;  /* 0x00007610ff007816 */ /* 0x000fc60000000000 */
[----:B------:R0:W-:Y:S01]  /*ae90*/  @!P3 STG.E.U8 desc[UR20][R24.64+0xc9], R3 ;  /* 0x0000c9031800b986 */ /* 0x0001e2000c101114 */
[----:B------:R-:W-:Y:S05]  /*aea0*/  @P4 BRA `(.L_x_242) ;  /* 0x0000000000044947 */ /* 0x000fea0003800000 */
[----:B------:R3:W5:Y:S02]  /*aeb0*/  LDG.E.U8 R0, desc[UR20][R30.64+0xc8] ;  /* 0x0000c8141e007981 */ /* 0x000764000c1e1100 */
.L_x_242:
[----:B------:R-:W-:Y:S05]  /*aec0*/  BSYNC B1 ;  /* 0x0000000000017941 */ /* 0x000fea0003800000 */
.L_x_241:
[----:B------:R-:W2:Y:S01]  /*aed0*/  LDL.LU R2, [R1+0x8] ;  /* 0x0000080001027983 */ /* 0x000ea20000300800 */
        /* <DEDUP_REMOVED lines=12> */
.L_x_244:
[----:B------:R-:W-:Y:S05]  /*afa0*/  BSYNC B1 ;  /* 0x0000000000017941 */ /* 0x000fea0003800000 */
.L_x_243:
        /* <DEDUP_REMOVED lines=13> */
.L_x_246:
[----:B------:R-:W-:Y:S05]  /*b080*/  BSYNC B1 ;  /* 0x0000000000017941 */ /* 0x000fea0003800000 */
.L_x_245:
        /* <DEDUP_REMOVED lines=13> */
.L_x_248:
[----:B------:R-:W-:Y:S05]  /*b160*/  BSYNC B1 ;  /* 0x0000000000017941 */ /* 0x000fea0003800000 */
.L_x_247:
        /* <DEDUP_REMOVED lines=13> */
.L_x_250:
[----:B------:R-:W-:Y:S05]  /*b240*/  BSYNC B1 ;  /* 0x0000000000017941 */ /* 0x000fea0003800000 */
.L_x_249:
        /* <DEDUP_REMOVED lines=13> */
.L_x_252:
[----:B------:R-:W-:Y:S05]  /*b320*/  BSYNC B1 ;  /* 0x0000000000017941 */ /* 0x000fea0003800000 */
.L_x_251:
        /* <DEDUP_REMOVED lines=13> */
.L_x_254:
[----:B------:R-:W-:Y:S05]  /*b400*/  BSYNC B1 ;  /* 0x0000000000017941 */ /* 0x000fea0003800000 */
.L_x_253:
        /* <DEDUP_REMOVED lines=13> */
.L_x_256:
[----:B------:R-:W-:Y:S05]  /*b4e0*/  BSYNC B1 ;  /* 0x0000000000017941 */ /* 0x000fea0003800000 */
.L_x_255:
        /* <DEDUP_REMOVED lines=13> */
.L_x_258:
[----:B------:R-:W-:Y:S05]  /*b5c0*/  BSYNC B1 ;  /* 0x0000000000017941 */ /* 0x000fea0003800000 */
.L_x_257:
        /* <DEDUP_REMOVED lines=13> */
.L_x_260:
[----:B------:R-:W-:Y:S05]  /*b6a0*/  BSYNC B1 ;  /* 0x0000000000017941 */ /* 0x000fea0003800000 */
.L_x_259:
        /* <DEDUP_REMOVED lines=13> */
.L_x_262:
[----:B------:R-:W-:Y:S05]  /*b780*/  BSYNC B1 ;  /* 0x0000000000017941 */ /* 0x000fea0003800000 */
.L_x_261:
        /* <DEDUP_REMOVED lines=13> */
.L_x_264:
[----:B------:R-:W-:Y:S05]  /*b860*/  BSYNC B1 ;  /* 0x0000000000017941 */ /* 0x000fea0003800000 */
.L_x_263:
        /* <DEDUP_REMOVED lines=13> */
.L_x_266:
[----:B------:R-:W-:Y:S05]  /*b940*/  BSYNC B1 ;  /* 0x0000000000017941 */ /* 0x000fea0003800000 */
.L_x_265:
        /* <DEDUP_REMOVED lines=13> */
.L_x_268:
[----:B------:R-:W-:Y:S05]  /*ba20*/  BSYNC B1 ;  /* 0x0000000000017941 */ /* 0x000fea0003800000 */
.L_x_267:
        /* <DEDUP_REMOVED lines=13> */
.L_x_270:
[----:B------:R-:W-:Y:S05]  /*bb00*/  BSYNC B1 ;  /* 0x0000000000017941 */ /* 0x000fea0003800000 */
.L_x_269:
        /* <DEDUP_REMOVED lines=13> */
.L_x_272:
[----:B------:R-:W-:Y:S05]  /*bbe0*/  BSYNC B1 ;  /* 0x0000000000017941 */ /* 0x000fea0003800000 */
.L_x_271:
        /* <DEDUP_REMOVED lines=13> */
.L_x_274:
[----:B------:R-:W-:Y:S05]  /*bcc0*/  BSYNC B1 ;  /* 0x0000000000017941 */ /* 0x000fea0003800000 */
.L_x_273:
        /* <DEDUP_REMOVED lines=13> */
.L_x_276:
[----:B------:R-:W-:Y:S05]  /*bda0*/  BSYNC B1 ;  /* 0x0000000000017941 */ /* 0x000fea0003800000 */
.L_x_275:
        /* <DEDUP_REMOVED lines=13> */
.L_x_278:
[----:B------:R-:W-:Y:S05]  /*be80*/  BSYNC B1 ;  /* 0x0000000000017941 */ /* 0x000fea0003800000 */
.L_x_277:
        /* <DEDUP_REMOVED lines=13> */
.L_x_280:
[----:B------:R-:W-:Y:S05]  /*bf60*/  BSYNC B1 ;  /* 0x0000000000017941 */ /* 0x000fea0003800000 */
.L_x_279:
        /* <DEDUP_REMOVED lines=13> */
.L_x_282:
[----:B------:R-:W-:Y:S05]  /*c040*/  BSYNC B1 ;  /* 0x0000000000017941 */ /* 0x000fea0003800000 */
.L_x_281:
        /* <DEDUP_REMOVED lines=13> */
.L_x_284:
[----:B------:R-:W-:Y:S05]  /*c120*/  BSYNC B1 ;  /* 0x0000000000017941 */ /* 0x000fea0003800000 */
.L_x_283:
        /* <DEDUP_REMOVED lines=13> */
.L_x_286:
[----:B------:R-:W-:Y:S05]  /*c200*/  BSYNC B1 ;  /* 0x0000000000017941 */ /* 0x000fea0003800000 */
.L_x_285:
        /* <DEDUP_REMOVED lines=13> */
.L_x_288:
[----:B------:R-:W-:Y:S05]  /*c2e0*/  BSYNC B1 ;  /* 0x0000000000017941 */ /* 0x000fea0003800000 */
.L_x_287:
        /* <DEDUP_REMOVED lines=13> */
.L_x_290:
[----:B------:R-:W-:Y:S05]  /*c3c0*/  BSYNC B1 ;  /* 0x0000000000017941 */ /* 0x000fea0003800000 */
.L_x_289:
        /* <DEDUP_REMOVED lines=13> */
.L_x_292:
[----:B------:R-:W-:Y:S05]  /*c4a0*/  BSYNC B1 ;  /* 0x0000000000017941 */ /* 0x000fea0003800000 */
.L_x_291:
[----:B------:R-:W-:Y:S05]  /*c4b0*/  @P1 BRA `(.L_x_293) ;  /* 0x00000020009c1947 */ /* 0x000fea0003800000 */
[----:B------:R-:W2:Y:S01]  /*c4c0*/  LDL.LU R2, [R1+0x6c] ;  /* 0x00006c0001027983 */ /* 0x000ea20000300800 */
[----:B-----5:R-:W-:-:S04]  /*c4d0*/  LOP3.LUT R0, R0, 0xff, RZ, 0xc0, !PT ;  /* 0x000000ff00007812 */ /* 0x020fc800078ec0ff */
[----:B------:R-:W-:-:S05]  /*c4e0*/  F2FP.F16.E4M3.UNPACK_B R0, R0 ;  /* 0x00000000ff00723e */ /* 0x000fca00020006ff */
[----:B------:R-:W-:-:S05]  /*c4f0*/  HADD2.F32 R0, -RZ, R0.H0_H0 ;  /* 0x20000000ff007230 */ /* 0x000fca0000004100 */
[----:B------:R-:W-:-:S04]  /*c500*/  FMUL R0, R0, UR31 ;  /* 0x0000001f00007c20 */ /* 0x000fc80008400000 */
[----:B--2---:R-:W-:-:S05]  /*c510*/  FFMA R0, R2, UR32, R0 ;  /* 0x0000002002007c23 */ /* 0x004fca0008000000 */
[----:B0-----:R-:W-:-:S05]  /*c520*/  F2FP.SATFINITE.E4M3.F32.PACK_AB_MERGE_C R3, RZ, R0, RZ ;  /* 0x00000000ff03723e */ /* 0x001fca00048070ff */
[----:B------:R0:W-:Y:S01]  /*c530*/  STG.E.U8 desc[UR20][R26.64+0xf9], R3 ;  /* 0x0000f9031a007986 */ /* 0x0001e2000c101114 */
[----:B------:R-:W-:Y:S05]  /*c540*/  BRA `(.L_x_293) ;  /* 0x0000002000787947 */ /* 0x000fea0003800000 */
.L_x_36:
[----:B------:R-:W-:Y:S01]  /*c550*/  ISETP.GE.AND P1, PT, R39, 0x1, PT ;  /* 0x000000012700780c */ /* 0x000fe20003f26270 */
[----:B------:R-:W-:Y:S01]  /*c560*/  FMUL R228, R228, UR32 ;  /* 0x00000020e4e47c20 */ /* 0x000fe20008400000 */
[----:B------:R-:W-:Y:S01]  /*c570*/  FMUL R227, R227, UR32 ;  /* 0x00000020e3e37c20 */ /* 0x000fe20008400000 */
[----:B------:R-:W-:Y:S01]  /*c580*/  ISETP.GE.AND P0, PT, R39, 0x9, PT ;  /* 0x000000092700780c */ /* 0x000fe20003f06270 */
[----:B------:R-:W-:Y:S01]  /*c590*/  FMUL R226, R226, UR32 ;  /* 0x00000020e2e27c20 */ /* 0x000fe20008400000 */
[C---:B------:R-:W-:Y:S02]  /*c5a0*/  ISETP.LT.OR P4, PT, R34.reuse, 0x1, !P1 ;  /* 0x000000012200780c */ /* 0x040fe40004f81670 */
[----:B------:R-:W-:Y:S02]  /*c5b0*/  ISETP.LT.OR P5, PT, R34, 0x2, !P1 ;  /* 0x000000022200780c */ /* 0x000fe40004fa1670 */
[----:B------:R-:W-:Y:S02]  /*c5c0*/  F2FP.SATFINITE.E4M3.F32.PACK_AB_MERGE_C R29, RZ, R228, RZ ;  /* 0x000000e4ff1d723e */ /* 0x000fe400048070ff */
[----:B------:R-:W-:-:S02]  /*c5d0*/  F2FP.SATFINITE.E4M3.F32.PACK_AB_MERGE_C R227, RZ, R227, RZ ;  /* 0x000000e3ffe3723e */ /* 0x000fc400048070ff */
[----:B------:R-:W-:Y:S01]  /*c5e0*/  ISETP.LT.OR P3, PT, R34, 0x1, !P0 ;  /* 0x000000012200780c */ /* 0x000fe20004761670 */
[----:B------:R-:W-:-:S04]  /*c5f0*/  FMUL R225, R225, UR32 ;  /* 0x00000020e1e17c20 */ /* 0x000fc80008400000 */
[----:B------:R1:W-:Y:S01]  /*c600*/  @!P4 STG.E.U8 desc[UR20][R24.64], R29 ;  /* 0x0000001d1800c986 */ /* 0x0003e2000c101114 */
[----:B------:R-:W-:-:S03]  /*c610*/  ISETP.LT.OR P4, PT, R34, 0x2, !P0 ;  /* 0x000000022200780c */ /* 0x000fc60004781670 */
[----:B------:R2:W-:Y:S01]  /*c620*/  @!P5 STG.E.U8 desc[UR20][R24.64+0x1], R227 ;  /* 0x000001e31800d986 */ /* 0x0005e2000c101114 */
[----:B------:R-:W-:Y:S01]  /*c630*/  ISETP.LT.OR P5, PT, R34, 0x9, !P1 ;  /* 0x000000092200780c */ /* 0x000fe20004fa1670 */
[----:B------:R-:W-:Y:S01]  /*c640*/  FMUL R224, R224, UR32 ;  /* 0x00000020e0e07c20 */ /* 0x000fe20008400000 */
[----:B------:R-:W-:Y:S01]  /*c650*/  ISETP.LT.OR P6, PT, R34, 0xa, !P1 ;  /* 0x0000000a2200780c */ /* 0x000fe20004fc1670 */
[----:B------:R-:W-:Y:S01]  /*c660*/  FMUL R223, R223, UR32 ;  /* 0x00000020dfdf7c20 */ /* 0x000fe20008400000 */
[----:B------:R-:W-:Y:S02]  /*c670*/  F2FP.SATFINITE.E4M3.F32.PACK_AB_MERGE_C R31, RZ, R226, RZ ;  /* 0x000000e2ff1f723e */ /* 0x000fe400048070ff */
[----:B------:R-:W-:Y:S02]  /*c680*/  F2FP.SATFINITE.E4M3.F32.PACK_AB_MERGE_C R225, RZ, R225, RZ ;  /* 0x000000e1ffe1723e */ /* 0x000fe400048070ff */
[----:B-1----:R-:W-:Y:S01]  /*c690*/  F2FP.SATFINITE.E4M3.F32.PACK_AB_MERGE_C R29, RZ, R224, RZ ;  /* 0x000000e0ff1d723e */ /* 0x002fe200048070ff */
[----:B------:R-:W-:Y:S01]  /*c6a0*/  @!P3 STG.E.U8 desc[UR20][R26.64], R31 ;  /* 0x0000001f1a00b986 */ /* 0x000fe2000c101114 */
[----:B------:R-:W-:-:S02]  /*c6b0*/  F2FP.SATFINITE.E4M3.F32.PACK_AB_MERGE_C R223, RZ, R223, RZ ;  /* 0x000000dfffdf723e */ /* 0x000fc400048070ff */
[C---:B------:R-:W-:Y:S01]  /*c6c0*/  ISETP.LT.OR P3, PT, R34.reuse, 0x9, !P0 ;  /* 0x000000092200780c */ /* 0x040fe20004761670 */
[----:B------:R-:W-:Y:S01]  /*c6d0*/  @!P4 STG.E.U8 desc[UR20][R26.64+0x1], R225 ;  /* 0x000001e11a00c986 */ /* 0x000fe2000c101114 */
[----:B------:R-:W-:-:S03]  /*c6e0*/  ISETP.LT.OR P4, PT, R34, 0xa, !P0 ;  /* 0x0000000a2200780c */ /* 0x000fc60004781670 */
[----:B------:R1:W-:Y:S01]  /*c6f0*/  @!P5 STG.E.U8 desc[UR20][R24.64+0x8], R29 ;  /* 0x0000081d1800d986 */ /* 0x0003e2000c101114 */
[----:B------:R-:W-:Y:S01]  /*c700*/  ISETP.LT.OR P5, PT, R34, 0x11, !P1 ;  /* 0x000000112200780c */ /* 0x000fe20004fa1670 */
[----:B------:R-:W-:Y:S01]  /*c710*/  FMUL R222, R222, UR32 ;  /* 0x00000020dede7c20 */ /* 0x000fe20008400000 */
[----:B------:R-:W-:Y:S01]  /*c720*/  FMUL R221, R221, UR32 ;  /* 0x00000020dddd7c20 */ /* 0x000fe20008400000 */
[----:B------:R-:W-:Y:S01]  /*c730*/  FMUL R220, R220, UR32 ;  /* 0x00000020dcdc7c20 */ /* 0x000fe20008400000 */
[----:B------:R-:W-:Y:S01]  /*c740*/  @!P6 STG.E.U8 desc[UR20][R24.64+0x9], R223 ;  /* 0x000009df1800e986 */ /* 0x000fe2000c101114 */
[----:B------:R-:W-:Y:S01]  /*c750*/  ISETP.LT.OR P6, PT, R34, 0x12, !P1 ;  /* 0x000000122200780c */ /* 0x000fe20004fc1670 */
[----:B------:R-:W-:Y:S01]  /*c760*/  FMUL R219, R219, UR32 ;  /* 0x00000020dbdb7c20 */ /* 0x000fe20008400000 */
[----:B------:R-:W-:Y:S01]  /*c770*/  F2FP.SATFINITE.E4M3.F32.PACK_AB_MERGE_C R33, RZ, R222, RZ ;  /* 0x000000deff21723e */ /* 0x000fe200048070ff */
[----:B--2---:R-:W2:Y:S01]  /*c780*/  LDL.LU R227, [R1+0x8] ;  /* 0x0000080001e37983 */ /* 0x004ea20000300800 */
[----:B------:R-:W-:-:S02]  /*c790*/  F2FP.SATFINITE.E4M3.F32.PACK_AB_MERGE_C R221, RZ, R221, RZ ;  /* 0x000000ddffdd723e */ /* 0x000fc400048070ff */
[----:B-1----:R-:W-:Y:S01]  /*c7a0*/  F2FP.SATFINITE.E4M3.F32.PACK_AB_MERGE_C R29, RZ, R220, RZ ;  /* 0x000000dcff1d723e */ /* 0x002fe200048070ff */
[----:B------:R-:W3:Y:S04]  /*c7b0*/  LDL.LU R226, [R1+0x4] ;  /* 0x0000040001e27983 */ /* 0x000ee80000300800 */
[----:B------:R-:W4:Y:S01]  /*c7c0*/  LDL.LU R224, [R1] ;  /* 0x0000000001e07983 */ /* 0x000f220000300800 */
[----:B------:R-:W-:-:S03]  /*c7d0*/  F2FP.SATFINITE.E4M3.F32.PACK_AB_MERGE_C R219, RZ, R219, RZ ;  /* 0x000000dbffdb723e */ /* 0x000fc600048070ff */
[----:B------:R-:W-:Y:S01]  /*c7e0*/  @!P3 STG.E.U8 desc[UR20][R26.64+0x8], R33 ;  /* 0x000008211a00b986 */ /* 0x000fe2000c101114 */
[----:B------:R-:W-:-:S03]  /*c7f0*/  ISETP.LT.OR P3, PT, R34, 0x11, !P0 ;  /* 0x000000112200780c */ /* 0x000fc60004761670 */
        /* <DEDUP_REMOVED lines=11> */
[----:B------:R-:W-:Y:S01]  /*c8b0*/  FMUL R214, R214, UR32 ;  /* 0x00000020d6d67c20 */ /* 0x000fe20008400000 */
[----:B------:R-:W-:Y:S01]  /*c8c0*/  F2FP.SATFINITE.E4M3.F32.PACK_AB_MERGE_C R217, RZ, R217, RZ ;  /* 0x000000d9ffd9723e */ /* 0x000fe200048070ff */
[----:B------:R-:W-:Y:S01]  /*c8d0*/  FMUL R213, R213, UR32 ;  /* 0x00000020d5d57c20 */ /* 0x000fe20008400000 */
        /* <DEDUP_REMOVED lines=8> */
[----:B------:R-:W-:Y:S02]  /*c960*/  FMUL R212, R212, UR32 ;  /* 0x00000020d4d47c20 */ /* 0x000fe40008400000 */
[----:B------:R-:W-:Y:S01]  /*c970*/  @!P6 STG.E.U8 desc[UR20][R24.64+0x19], R215 ;  /* 0x000019d71800e986 */ /* 0x000fe2000c101114 */
[----:B------:R-:W-:Y:S01]  /*c980*/  ISETP.LT.OR P6, PT, R34, 0x22, !P1 ;  /* 0x000000222200780c */ /* 0x000fe20004fc1670 */
[----:B------:R-:W-:Y:S01]  /*c990*/  FMUL R211, R211, UR32 ;  /* 0x00000020d3d37c20 */ /* 0x000fe20008400000 */
[----:B------:R-:W-:Y:S01]  /*c9a0*/  F2FP.SATFINITE.E4M3.F32.PACK_AB_MERGE_C R33, RZ, R214, RZ ;  /* 0x000000d6ff21723e */ /* 0x000fe200048070ff */
[----:B------:R-:W-:Y:S01]  /*c9b0*/  FMUL R210, R210, UR32 ;  /* 0x00000020d2d27c20 */ /* 0x000fe20008400000 */
[----:B------:R-:W-:Y:S01]  /*c9c0*/  F2FP.SATFINITE.E4M3.F32.PACK_AB_MERGE_C R213, RZ, R213, RZ ;  /* 0x000000d5ffd5723e */ /* 0x000fe200048070ff */
[----:B------:R-:W-:Y:S01]  /*c9d0*/  FMUL R209, R209, UR32 ;  /* 0x00000020d1d17c20 */ /* 0x000fe20008400000 */
        /* <DEDUP_REMOVED lines=8> */
[----:B------:R-:W-:-:S03]  /*ca60*/  ISETP.LT.OR P5, PT, R34, 0x29, !P1 ;  /* 0x000000292200780c */ /* 0x000fc60004fa1670 */
        /* <DEDUP_REMOVED lines=240> */
[----:B------:R0:W-:Y:S01]  /*d970*/  @!P6 STG.E.U8 desc[UR20][R24.64+0x99], R23 ;  /* 0x000099171800e986 */ /* 0x0001e2000c101114 */
        /* <DEDUP_REMOVED lines=11> */
[----:B------:R1:W-:Y:S01]  /*da30*/  @!P4 STG.E.U8 desc[UR20][R26.64+0x99], R21 ;  /* 0x000099151a00c986 */ /* 0x0003e2000c101114 */
[----:B------:R-:W-:-:S03]  /*da40*/  ISETP.LT.OR P4, PT, R34, 0xa2, !P0 ;  /* 0x000000a22200780c */ /* 0x000fc60004781670 */
[----:B------:R-:W-:Y:S01]  /*da50*/  @!P5 STG.E.U8 desc[UR20][R24.64+0xa0], R29 ;  /* 0x0000a01d1800d986 */ /* 0x000fe2000c101114 */
[----:B------:R-:W-:-:S03]  /*da60*/  ISETP.LT.OR P5, PT, R34, 0xa9, !P1 ;  /* 0x000000a92200780c */ /* 0x000fc60004fa1670 */
[----:B------:R2:W-:Y:S01]  /*da70*/  @!P6 STG.E.U8 desc[UR20][R24.64+0xa1], R19 ;  /* 0x0000a1131800e986 */ /* 0x0005e2000c101114 */
[----:B------:R-:W-:Y:S01]  /*da80*/  ISETP.LT.OR P6, PT, R34, 0xaa, !P1 ;  /* 0x000000aa2200780c */ /* 0x000fe20004fc1670 */
[----:B------:R-:W-:Y:S01]  /*da90*/  FMUL R15, R15, UR32 ;  /* 0x000000200f0f7c20 */ /* 0x000fe20008400000 */
[----:B0-----:R-:W-:Y:S01]  /*daa0*/  F2FP.SATFINITE.E4M3.F32.PACK_AB_MERGE_C R23, RZ, R18, RZ ;  /* 0x00000012ff17723e */ /* 0x001fe200048070ff */
[----:B------:R-:W-:Y:S01]  /*dab0*/  FMUL R14, R14, UR32 ;  /* 0x000000200e0e7c20 */ /* 0x000fe20008400000 */
[----:B------:R-:W-:Y:S01]  /*dac0*/  F2FP.SATFINITE.E4M3.F32.PACK_AB_MERGE_C R17, RZ, R17, RZ ;  /* 0x00000011ff11723e */ /* 0x000fe200048070ff */
[----:B------:R-:W-:Y:S01]  /*dad0*/  FMUL R13, R13, UR32 ;  /* 0x000000200d0d7c20 */ /* 0x000fe20008400000 */
[----:B-1----:R-:W-:Y:S01]  /*dae0*/  F2FP.SATFINITE.E4M3.F32.PACK_AB_MERGE_C R21, RZ, R16, RZ ;  /* 0x00000010ff15723e */ /* 0x002fe200048070ff */
[----:B------:R-:W-:Y:S01]  /*daf0*/  @!P3 STG.E.U8 desc[UR20][R26.64+0xa0], R23 ;  /* 0x0000a0171a00b986 */ /* 0x000fe2000c101114 */
[----:B------:R-:W-:Y:S02]  /*db00*/  F2FP.SATFINITE.E4M3.F32.PACK_AB_MERGE_C R15, RZ, R15, RZ ;  /* 0x0000000fff0f723e */ /* 0x000fe400048070ff */
[C---:B------:R-:W-:Y:S01]  /*db10*/  ISETP.LT.OR P3, PT, R34.reuse, 0xa9, !P0 ;  /* 0x000000a92200780c */ /* 0x040fe20004761670 */
[----:B------:R-:W-:Y:S01]  /*db20*/  @!P4 STG.E.U8 desc[UR20][R26.64+0xa1], R17 ;  /* 0x0000a1111a00c986 */ /* 0x000fe2000c101114 */
[----:B------:R-:W-:-:S03]  /*db30*/  ISETP.LT.OR P4, PT, R34, 0xaa, !P0 ;  /* 0x000000aa2200780c */ /* 0x000fc60004781670 */
[----:B------:R-:W-:Y:S01]  /*db40*/  @!P5 STG.E.U8 desc[UR20][R24.64+0xa8], R21 ;  /* 0x0000a8151800d986 */ /* 0x000fe2000c101114 */
[----:B------:R-:W-:Y:S01]  /*db50*/  ISETP.LT.OR P5, PT, R34, 0xb1, !P1 ;  /* 0x000000b12200780c */ /* 0x000fe20004fa1670 */
[----:B------:R-:W-:Y:S02]  /*db60*/  FMUL R12, R12, UR32 ;  /* 0x000000200c0c7c20 */ /* 0x000fe40008400000 */
[----:B------:R0:W-:Y:S01]  /*db70*/  @!P6 STG.E.U8 desc[UR20][R24.64+0xa9], R15 ;  /* 0x0000a90f1800e986 */ /* 0x0001e2000c101114 */
[----:B------:R-:W-:Y:S01]  /*db80*/  ISETP.LT.OR P6, PT, R34, 0xb2, !P1 ;  /* 0x000000b22200780c */ /* 0x000fe20004fc1670 */
[----:B------:R-:W-:Y:S01]  /*db90*/  FMUL R11, R11, UR32 ;  /* 0x000000200b0b7c20 */ /* 0x000fe20008400000 */
[----:B--2---:R-:W-:Y:S01]  /*dba0*/  F2FP.SATFINITE.E4M3.F32.PACK_AB_MERGE_C R19, RZ, R14, RZ ;  /* 0x0000000eff13723e */ /* 0x004fe200048070ff */
[----:B------:R-:W2:Y:S01]  /*dbb0*/  LDL.LU R223, [R1+0x18] ;  /* 0x0000180001df7983 */ /* 0x000ea20000300800 */
[----:B------:R-:W-:Y:S02]  /*dbc0*/  F2FP.SATFINITE.E4M3.F32.PACK_AB_MERGE_C R13, RZ, R13, RZ ;  /* 0x0000000dff0d723e */ /* 0x000fe400048070ff */
[----:B------:R-:W-:Y:S01]  /*dbd0*/  F2FP.SATFINITE.E4M3.F32.PACK_AB_MERGE_C R11, RZ, R11, RZ ;  /* 0x0000000bff0b723e */ /* 0x000fe200048070ff */
[----:B------:R-:W-:Y:S01]  /*dbe0*/  @!P3 STG.E.U8 desc[UR20][R26.64+0xa8], R19 ;  /* 0x0000a8131a00b986 */ /* 0x000fe2000c101114 */
[----:B0-----:R-:W-:-:S03]  /*dbf0*/  F2FP.SATFINITE.E4M3.F32.PACK_AB_MERGE_C R15, RZ, R12, RZ ;  /* 0x0000000cff0f723e */ /* 0x001fc600048070ff */
[----:B------:R0:W-:Y:S01]  /*dc00*/  @!P4 STG.E.U8 desc[UR20][R26.64+0xa9], R13 ;  /* 0x0000a90d1a00c986 */ /* 0x0001e2000c101114 */
[C---:B------:R-:W-:Y:S02]  /*dc10*/  ISETP.LT.OR P3, PT, R34.reuse, 0xb1, !P0 ;  /* 0x000000b12200780c */ /* 0x040fe40004761670 */
[C---:B------:R-:W-:Y:S01]  /*dc20*/  ISETP.LT.OR P4, PT, R34.reuse, 0xb2, !P0 ;  /* 0x000000b22200780c */ /* 0x040fe20004781670 */
[----:B------:R-:W-:Y:S01]  /*dc30*/  @!P5 STG.E.U8 desc[UR20][R24.64+0xb0], R15 ;  /* 0x0000b00f1800d986 */ /* 0x000fe2000c101114 */
[----:B------:R-:W-:Y:S01]  /*dc40*/  ISETP.LT.OR P5, PT, R34, 0xb9, !P1 ;  /* 0x000000b92200780c */ /* 0x000fe20004fa1670 */
[----:B------:R-:W-:Y:S01]  /*dc50*/  FMUL R10, R10, UR32 ;  /* 0x000000200a0a7c20 */ /* 0x000fe20008400000 */
[----:B------:R-:W-:Y:S01]  /*dc60*/  FMUL R9, R9, UR32 ;  /* 0x0000002009097c20 */ /* 0x000fe20008400000 */
[----:B------:R-:W2:Y:S01]  /*dc70*/  LDL.LU R222, [R1+0x14] ;  /* 0x0000140001de7983 */ /* 0x000ea20000300800 */
[----:B------:R-:W-:-:S03]  /*dc80*/  FMUL R8, R8, UR32 ;  /* 0x0000002008087c20 */ /* 0x000fc60008400000 */
[----:B------:R-:W2:Y:S01]  /*dc90*/  LDL.LU R220, [R1+0x10] ;  /* 0x0000100001dc7983 */ /* 0x000ea20000300800 */
[----:B------:R-:W-:-:S03]  /*dca0*/  F2FP.SATFINITE.E4M3.F32.PACK_AB_MERGE_C R17, RZ, R10, RZ ;  /* 0x0000000aff11723e */ /* 0x000fc600048070ff */
[----:B------:R-:W2:Y:S01]  /*dcb0*/  LDL.LU R221, [R1+0xc] ;  /* 0x00000c0001dd7983 */ /* 0x000ea20000300800 */
[----:B------:R-:W-:Y:S01]  /*dcc0*/  F2FP.SATFINITE.E4M3.F32.PACK_AB_MERGE_C R9, RZ, R9, RZ ;  /* 0x00000009ff09723e */ /* 0x000fe200048070ff */
[----:B------:R-:W-:Y:S01]  /*dcd0*/  FMUL R7, R7, UR32 ;  /* 0x0000002007077c20 */ /* 0x000fe20008400000 */
[----:B0-----:R-:W-:Y:S01]  /*dce0*/  F2FP.SATFINITE.E4M3.F32.PACK_AB_MERGE_C R13, RZ, R8, RZ ;  /* 0x00000008ff0d723e */ /* 0x001fe200048070ff */
[----:B------:R0:W-:Y:S01]  /*dcf0*/  @!P6 STG.E.U8 desc[UR20][R24.64+0xb1], R11 ;  /* 0x0000b10b1800e986 */ /* 0x0001e2000c101114 */
[----:B------:R-:W-:Y:S01]  /*dd00*/  ISETP.LT.OR P6, PT, R34, 0xba, !P1 ;  /* 0x000000ba2200780c */ /* 0x000fe20004fc1670 */
[----:B-----5:R-:W-:Y:S01]  /*dd10*/  FMUL R2, R2, UR32 ;  /* 0x0000002002027c20 */ /* 0x020fe20008400000 */
[----:B------:R-:W-:Y:S01]  /*dd20*/  F2FP.SATFINITE.E4M3.F32.PACK_AB_MERGE_C R7, RZ, R7, RZ ;  /* 0x00000007ff07723e */ /* 0x000fe200048070ff */
[----:B------:R-:W-:Y:S01]  /*dd30*/  @!P3 STG.E.U8 desc[UR20][R26.64+0xb0], R17 ;  /* 0x0000b0111a00b986 */ /* 0x000fe2000c101114 */
[----:B------:R-:W-:Y:S01]  /*dd40*/  FMUL R3, R3, UR32 ;  /* 0x0000002003037c20 */ /* 0x000fe20008400000 */
[----:B------:R-:W-:Y:S01]  /*dd50*/  FMUL R4, R4, UR32 ;  /* 0x0000002004047c20 */ /* 0x000fe20008400000 */
[C---:B------:R-:W-:Y:S01]  /*dd60*/  ISETP.LT.OR P3, PT, R34.reuse, 0xb9, !P0 ;  /* 0x000000b92200780c */ /* 0x040fe20004761670 */
[----:B------:R1:W-:Y:S01]  /*dd70*/  @!P4 STG.E.U8 desc[UR20][R26.64+0xb1], R9 ;  /* 0x0000b1091a00c986 */ /* 0x0003e2000c101114 */
[----:B------:R-:W-:Y:S01]  /*dd80*/  ISETP.LT.OR P4, PT, R34, 0xba, !P0 ;  /* 0x000000ba2200780c */ /* 0x000fe20004781670 */
[----:B------:R-:W-:Y:S01]  /*dd90*/  FMUL R6, R6, UR32 ;  /* 0x0000002006067c20 */ /* 0x000fe20008400000 */
[----:B------:R-:W-:Y:S01]  /*dda0*/  FMUL R5, R5, UR32 ;  /* 0x0000002005057c20 */ /* 0x000fe20008400000 */
[----:B------:R3:W-:Y:S01]  /*ddb0*/  @!P5 STG.E.U8 desc[UR20][R24.64+0xb8], R13 ;  /* 0x0000b80d1800d986 */ /* 0x0007e2000c101114 */
[----:B------:R-:W-:Y:S01]  /*ddc0*/  ISETP.LT.OR P5, PT, R34, 0xc1, !P1 ;  /* 0x000000c12200780c */ /* 0x000fe20004fa1670 */
[----:B------:R-:W-:Y:S01]  /*ddd0*/  FMUL R0, R0, UR32 ;  /* 0x0000002000007c20 */ /* 0x000fe20008400000 */
[----:B0-----:R-:W-:Y:S01]  /*dde0*/  F2FP.SATFINITE.E4M3.F32.PACK_AB_MERGE_C R11, RZ, R6, RZ ;  /* 0x00000006ff0b723e */ /* 0x001fe200048070ff */
[----:B------:R-:W2:Y:S01]  /*ddf0*/  LDL.LU R225, [R1+0x1c] ;  /* 0x00001c0001e17983 */ /* 0x000ea20000300800 */
[----:B------:R-:W-:-:S03]  /*de00*/  F2FP.SATFINITE.E4M3.F32.PACK_AB_MERGE_C R5, RZ, R5, RZ ;  /* 0x00000005ff05723e */ /* 0x000fc600048070ff */
[----:B------:R0:W-:Y:S01]  /*de10*/  @!P6 STG.E.U8 desc[UR20][R24.64+0xb9], R7 ;  /* 0x0000b9071800e986 */ /* 0x0001e2000c101114 */
[----:B-1----:R-:W-:Y:S01]  /*de20*/  F2FP.SATFINITE.E4M3.F32.PACK_AB_MERGE_C R9, RZ, R4, RZ ;  /* 0x00000004ff09723e */ /* 0x002fe200048070ff */
[----:B------:R-:W-:Y:S01]  /*de30*/  FMUL R4, R227, UR32 ;  /* 0x00000020e3047c20 */ /* 0x000fe20008400000 */
[----:B------:R-:W-:Y:S01]  /*de40*/  ISETP.LT.OR P6, PT, R34, 0xc2, !P1 ;  /* 0x000000c22200780c */ /* 0x000fe20004fc1670 */
[----:B------:R-:W-:Y:S01]  /*de50*/  @!P3 STG.E.U8 desc[UR20][R26.64+0xb8], R11 ;  /* 0x0000b80b1a00b986 */ /* 0x000fe2000c101114 */
[----:B---3--:R-:W-:Y:S01]  /*de60*/  F2FP.SATFINITE.E4M3.F32.PACK_AB_MERGE_C R13, RZ, R2, RZ ;  /* 0x00000002ff0d723e */ /* 0x008fe200048070ff */
[----:B----4-:R-:W-:Y:S01]  /*de70*/  FMUL R2, R224, UR32 ;  /* 0x00000020e0027c20 */ /* 0x010fe20008400000 */
[----:B------:R-:W-:Y:S01]  /*de80*/  ISETP.LT.OR P3, PT, R34, 0xc1, !P0 ;  /* 0x000000c12200780c */ /* 0x000fe20004761670 */
[----:B------:R-:W3:Y:S01]  /*de90*/  LDL.LU R224, [R1+0x20] ;  /* 0x0000200001e07983 */ /* 0x000ee20000300800 */
[----:B0-----:R-:W-:Y:S01]  /*dea0*/  F2FP.SATFINITE.E4M3.F32.PACK_AB_MERGE_C R7, RZ, R3, RZ ;  /* 0x00000003ff07723e */ /* 0x001fe200048070ff */
[----:B------:R-:W-:-:S02]  /*deb0*/  FMUL R3, R226, UR32 ;  /* 0x00000020e2037c20 */ /* 0x000fc40008400000 */
[----:B------:R0:W-:Y:S01]  /*dec0*/  @!P4 STG.E.U8 desc[UR20][R26.64+0xb9], R5 ;  /* 0x0000b9051a00c986 */ /* 0x0001e2000c101114 */
[----:B------:R-:W-:-:S03]  /*ded0*/  ISETP.LT.OR P4, PT, R34, 0xc2, !P0 ;  /* 0x000000c22200780c */ /* 0x000fc60004781670 */
[----:B------:R-:W4:Y:S04]  /*dee0*/  LDL.LU R226, [R1+0x24] ;  /* 0x0000240001e27983 */ /* 0x000f280000300800 */
[----:B------:R-:W4:Y:S04]  /*def0*/  LDL.LU R227, [R1+0x28] ;  /* 0x0000280001e37983 */ /* 0x000f280000300800 */
[----:B------:R-:W-:Y:S01]  /*df00*/  @!P5 STG.E.U8 desc[UR20][R24.64+0xc0], R9 ;  /* 0x0000c0091800d986 */ /* 0x000fe2000c101114 */
[C---:B------:R-:W-:Y:S02]  /*df10*/  ISETP.LT.OR P5, PT, R34.reuse, 0xc9, !P1 ;  /* 0x000000c92200780c */ /* 0x040fe40004fa1670 */
[----:B0-----:R-:W-:Y:S01]  /*df20*/  F2FP.SATFINITE.E4M3.F32.PACK_AB_MERGE_C R5, RZ, R0, RZ ;  /* 0x00000000ff05723e */ /* 0x001fe200048070ff */
[----:B------:R0:W-:Y:S01]  /*df30*/  @!P6 STG.E.U8 desc[UR20][R24.64+0xc1], R7 ;  /* 0x0000c1071800e986 */ /* 0x0001e2000c101114 */
[----:B------:R-:W-:-:S03]  /*df40*/  ISETP.LT.OR P6, PT, R34, 0xca, !P1 ;  /* 0x000000ca2200780c */ /* 0x000fc60004fc1670 */
[----:B------:R-:W-:Y:S01]  /*df50*/  @!P3 STG.E.U8 desc[UR20][R26.64+0xc0], R13 ;  /* 0x0000c00d1a00b986 */ /* 0x000fe2000c101114 */
[----:B------:R-:W-:-:S03]  /*df60*/  ISETP.LT.OR P3, PT, R34, 0xc9, !P0 ;  /* 0x000000c92200780c */ /* 0x000fc60004761670 */
[----:B------:R1:W-:Y:S01]  /*df70*/  @!P4 STG.E.U8 desc[UR20][R26.64+0xc1], R5 ;  /* 0x0000c1051a00c986 */ /* 0x0003e2000c101114 */
[----:B0-----:R-:W-:Y:S02]  /*df80*/  F2FP.SATFINITE.E4M3.F32.PACK_AB_MERGE_C R7, RZ, R2, RZ ;  /* 0x00000002ff07723e */ /* 0x001fe400048070ff */
[----:B------:R-:W-:-:S03]  /*df90*/  ISETP.LT.OR P4, PT, R34, 0xca, !P0 ;  /* 0x000000ca2200780c */ /* 0x000fc60004781670 */
[----:B------:R0:W-:Y:S01]  /*dfa0*/  @!P5 STG.E.U8 desc[UR20][R24.64+0xc8], R7 ;  /* 0x0000c8071800d986 */ /* 0x0001e2000c101114 */
[----:B------:R-:W-:Y:S02]  /*dfb0*/  ISETP.LT.OR P5, PT, R34, 0xd1, !P1 ;  /* 0x000000d12200780c */ /* 0x000fe40004fa1670 */
[----:B------:R-:W-:Y:S02]  /*dfc0*/  F2FP.SATFINITE.E4M3.F32.PACK_AB_MERGE_C R9, RZ, R3, RZ ;  /* 0x00000003ff09723e */ /* 0x000fe400048070ff */
[----:B------:R-:W-:-:S03]  /*dfd0*/  F2FP.SATFINITE.E4M3.F32.PACK_AB_MERGE_C R11, RZ, R4, RZ ;  /* 0x00000004ff0b723e */ /* 0x000fc600048070ff */
[----:B------:R0:W-:Y:S04]  /*dfe0*/  @!P6 STG.E.U8 desc[UR20][R24.64+0xc9], R9 ;  /* 0x0000c9091800e986 */ /* 0x0001e8000c101114 */
[----:B------:R-:W-:Y:S01]  /*dff0*/  @!P3 STG.E.U8 desc[UR20][R26.64+0xc8], R11 ;  /* 0x0000c80b1a00b986 */ /* 0x000fe2000c101114 */
[----:B--2---:R-:W-:Y:S01]  /*e000*/  FMUL R2, R220, UR32 ;  /* 0x00000020dc027c20 */ /* 0x004fe20008400000 */
[----:B------:R-:W-:Y:S02]  /*e010*/  FMUL R0, R221, UR32 ;  /* 0x00000020dd007c20 */ /* 0x000fe40008400000 */
[----:B------:R-:W2:Y:S03]  /*e020*/  LDL.LU R221, [R1+0x2c] ;  /* 0x00002c0001dd7983 */ /* 0x000ea60000300800 */
[----:B-1----:R-:W-:Y:S01]  /*e030*/  F2FP.SATFINITE.E4M3.F32.PACK_AB_MERGE_C R5, RZ, R0, RZ ;  /* 0x00000000ff05723e */ /* 0x002fe200048070ff */
[----:B------:R-:W2:Y:S01]  /*e040*/  LDL.LU R220, [R1+0x30] ;  /* 0x0000300001dc7983 */ /* 0x000ea20000300800 */
[----:B------:R-:W-:Y:S01]  /*e050*/  FMUL R0, R223, UR32 ;  /* 0x00000020df007c20 */ /* 0x000fe20008400000 */
[----:B------:R-:W-:Y:S01]  /*e060*/  FMUL R3, R222, UR32 ;  /* 0x00000020de037c20 */ /* 0x000fe20008400000 */
[----:B0-----:R-:W-:Y:S01]  /*e070*/  F2FP.SATFINITE.E4M3.F32.PACK_AB_MERGE_C R7, RZ, R2, RZ ;  /* 0x00000002ff07723e */ /* 0x001fe200048070ff */
[----:B------:R-:W2:Y:S02]  /*e080*/  LDL.LU R222, [R1+0x34] ;  /* 0x0000340001de7983 */ /* 0x000ea40000300800 */
[----:B------:R-:W-:-:S02]  /*e090*/  F2FP.SATFINITE.E4M3.F32.PACK_AB_MERGE_C R13, RZ, R0, RZ ;  /* 0x00000000ff0d723e */ /* 0x000fc400048070ff */
[----:B------:R-:W2:Y:S01]  /*e0a0*/  LDL.LU R223, [R1+0x38] ;  /* 0x0000380001df7983 */ /* 0x000ea20000300800 */
[----:B------:R-:W-:Y:S01]  /*e0b0*/  F2FP.SATFINITE.E4M3.F32.PACK_AB_MERGE_C R9, RZ, R3, RZ ;  /* 0x00000003ff09723e */ /* 0x000fe200048070ff */
[----:B------:R-:W-:Y:S02]  /*e0c0*/  FMUL R2, R225, UR32 ;  /* 0x00000020e1027c20 */ /* 0x000fe40008400000 */
[----:B------:R-:W2:Y:S04]  /*e0d0*/  LDL.LU R225, [R1+0x3c] ;  /* 0x00003c0001e17983 */ /* 0x000ea80000300800 */
[----:B------:R-:W-:Y:S01]  /*e0e0*/  @!P4 STG.E.U8 desc[UR20][R26.64+0xc9], R5 ;  /* 0x0000c9051a00c986 */ /* 0x000fe2000c101114 */
[----:B---3--:R-:W-:-:S03]  /*e0f0*/  FMUL R0, R224, UR32 ;  /* 0x00000020e0007c20 */ /* 0x008fc60008400000 */
[----:B------:R0:W-:Y:S04]  /*e100*/  @!P5 STG.E.U8 desc[UR20][R24.64+0xd0], R7 ;  /* 0x0000d0071800d986 */ /* 0x0001e8000c101114 */
[----:B------:R-:W3:Y:S01]  /*e110*/  LDL.LU R224, [R1+0x40] ;  /* 0x0000400001e07983 */ /* 0x000ee20000300800 */
[----:B----4-:R-:W-:-:S03]  /*e120*/  FMUL R3, R226, UR32 ;  /* 0x00000020e2037c20 */ /* 0x010fc60008400000 */
[----:B------:R-:W4:Y:S01]  /*e130*/  LDL.LU R226, [R1+0x44] ;  /* 0x0000440001e27983 */ /* 0x000f220000300800 */
[----:B0-----:R-:W-:Y:S01]  /*e140*/  F2FP.SATFINITE.E4M3.F32.PACK_AB_MERGE_C R7, RZ, R0, RZ ;  /* 0x00000000ff07723e */ /* 0x001fe200048070ff */
[----:B------:R-:W-:Y:S02]  /*e150*/  FMUL R0, R227, UR32 ;  /* 0x00000020e3007c20 */ /* 0x000fe40008400000 */
[----:B------:R-:W4:Y:S01]  /*e160*/  LDL.LU R227, [R1+0x48] ;  /* 0x0000480001e37983 */ /* 0x000f220000300800 */
[C---:B------:R-:W-:Y:S02]  /*e170*/  ISETP.LT.OR P6, PT, R34.reuse, 0xd2, !P1 ;  /* 0x000000d22200780c */ /* 0x040fe40004fc1670 */
[C---:B------:R-:W-:Y:S01]  /*e180*/  ISETP.LT.OR P4, PT, R34.reuse, 0xd2, !P0 ;  /* 0x000000d22200780c */ /* 0x040fe20004781670 */
[----:B------:R-:W4:Y:S01]  /*e190*/  LDL.LU R219, [R1+0x4c] ;  /* 0x00004c0001db7983 */ /* 0x000f220000300800 */
[----:B------:R-:W-:Y:S02]  /*e1a0*/  F2FP.SATFINITE.E4M3.F32.PACK_AB_MERGE_C R5, RZ, R2, RZ ;  /* 0x00000002ff05723e */ /* 0x000fe400048070ff */
[----:B------:R-:W-:-:S02]  /*e1b0*/  ISETP.LT.OR P3, PT, R34, 0xd1, !P0 ;  /* 0x000000d12200780c */ /* 0x000fc40004761670 */
[----:B------:R-:W-:Y:S02]  /*e1c0*/  ISETP.LT.OR P5, PT, R34, 0xd9, !P1 ;  /* 0x000000d92200780c */ /* 0x000fe40004fa1670 */
[----:B------:R-:W-:-:S03]  /*e1d0*/  F2FP.SATFINITE.E4M3.F32.PACK_AB_MERGE_C R11, RZ, R0, RZ ;  /* 0x00000000ff0b723e */ /* 0x000fc600048070ff */
[----:B------:R0:W-:Y:S01]  /*e1e0*/  @!P6 STG.E.U8 desc[UR20][R24.64+0xd1], R9 ;  /* 0x0000d1091800e986 */ /* 0x0001e2000c101114 */
[----:B------:R-:W-:-:S03]  /*e1f0*/  ISETP.LT.OR P6, PT, R34, 0xda, !P1 ;  /* 0x000000da2200780c */ /* 0x000fc60004fc1670 */
[----:B------:R1:W-:Y:S01]  /*e200*/  @!P4 STG.E.U8 desc[UR20][R26.64+0xd1], R5 ;  /* 0x0000d1051a00c986 */ /* 0x0003e2000c101114 */
[----:B------:R-:W-:-:S03]  /*e210*/  ISETP.LT.OR P4, PT, R34, 0xda, !P0 ;  /* 0x000000da2200780c */ /* 0x000fc60004781670 */
[----:B------:R-:W-:Y:S01]  /*e220*/  @!P3 STG.E.U8 desc[UR20][R26.64+0xd0], R13 ;  /* 0x0000d00d1a00b986 */ /* 0x000fe2000c101114 */
[----:B0-----:R-:W-:-:S03]  /*e230*/  F2FP.SATFINITE.E4M3.F32.PACK_AB_MERGE_C R9, RZ, R3, RZ ;  /* 0x00000003ff09723e */ /* 0x001fc600048070ff */
[----:B------:R0:W-:Y:S04]  /*e240*/  @!P5 STG.E.U8 desc[UR20][R24.64+0xd8], R7 ;  /* 0x0000d8071800d986 */ /* 0x0001e8000c101114 */
[----:B------:R0:W-:Y:S01]  /*e250*/  @!P6 STG.E.U8 desc[UR20][R24.64+0xd9], R9 ;  /* 0x0000d9091800e986 */ /* 0x0001e2000c101114 */
[----:B--2---:R-:W-:-:S03]  /*e260*/  FMUL R0, R221, UR32 ;  /* 0x00000020dd007c20 */ /* 0x004fc60008400000 */
[----:B------:R-:W2:Y:S01]  /*e270*/  LDL.LU R221, [R1+0x50] ;  /* 0x0000500001dd7983 */ /* 0x000ea20000300800 */
[----:B------:R-:W-:-:S03]  /*e280*/  FMUL R2, R220, UR32 ;  /* 0x00000020dc027c20 */ /* 0x000fc60008400000 */
[----:B------:R-:W2:Y:S01]  /*e290*/  LDL.LU R220, [R1+0x54] ;  /* 0x0000540001dc7983 */ /* 0x000ea20000300800 */
[----:B-1----:R-:W-:Y:S01]  /*e2a0*/  F2FP.SATFINITE.E4M3.F32.PACK_AB_MERGE_C R5, RZ, R0, RZ ;  /* 0x00000000ff05723e */ /* 0x002fe200048070ff */
[----:B------:R-:W-:Y:S02]  /*e2b0*/  FMUL R3, R222, UR32 ;  /* 0x00000020de037c20 */ /* 0x000fe40008400000 */
[----:B------:R-:W2:Y:S01]  /*e2c0*/  LDL.LU R222, [R1+0x58] ;  /* 0x0000580001de7983 */ /* 0x000ea20000300800 */
[----:B0-----:R-:W-:Y:S01]  /*e2d0*/  F2FP.SATFINITE.E4M3.F32.PACK_AB_MERGE_C R7, RZ, R2, RZ ;  /* 0x00000002ff07723e */ /* 0x001fe200048070ff */
[----:B------:R-:W-:Y:S01]  /*e2e0*/  FMUL R4, R223, UR32 ;  /* 0x00000020df047c20 */ /* 0x000fe20008400000 */
[----:B------:R-:W-:Y:S01]  /*e2f0*/  F2FP.SATFINITE.E4M3.F32.PACK_AB_MERGE_C R9, RZ, R3, RZ ;  /* 0x00000003ff09723e */ /* 0x000fe200048070ff */
[----:B------:R-:W2:Y:S01]  /*e300*/  LDL.LU R223, [R1+0x5c] ;  /* 0x00005c0001df7983 */ /* 0x000ea20000300800 */
[----:B------:R-:W-:-:S03]  /*e310*/  FMUL R0, R225, UR32 ;  /* 0x00000020e1007c20 */ /* 0x000fc60008400000 */
[----:B------:R0:W-:Y:S04]  /*e320*/  @!P4 STG.E.U8 desc[UR20][R26.64+0xd9], R5 ;  /* 0x0000d9051a00c986 */ /* 0x0001e8000c101114 */
[----:B------:R-:W2:Y:S01]  /*e330*/  LDL.LU R225, [R1+0x60] ;  /* 0x0000600001e17983 */ /* 0x000ea20000300800 */
[----:B0-----:R-:W-:Y:S01]  /*e340*/  F2FP.SATFINITE.E4M3.F32.PACK_AB_MERGE_C R5, RZ, R0, RZ ;  /* 0x00000000ff05723e */ /* 0x001fe200048070ff */
[----:B---3--:R-:W-:Y:S02]  /*e350*/  FMUL R2, R224, UR32 ;  /* 0x00000020e0027c20 */ /* 0x008fe40008400000 */
[----:B------:R-:W3:Y:S01]  /*e360*/  LDL.LU R224, [R1+0x64] ;  /* 0x0000640001e07983 */ /* 0x000ee20000300800 */
[----:B----4-:R-:W-:-:S03]  /*e370*/  FMUL R3, R226, UR32 ;  /* 0x00000020e2037c20 */ /* 0x010fc60008400000 */
[----:B------:R-:W4:Y:S01]  /*e380*/  LDL.LU R226, [R1+0x68] ;  /* 0x0000680001e27983 */ /* 0x000f220000300800 */
[----:B------:R-:W-:-:S03]  /*e390*/  FMUL R0, R227, UR32 ;  /* 0x00000020e3007c20 */ /* 0x000fc60008400000 */
[----:B------:R-:W4:Y:S01]  /*e3a0*/  LDL.LU R227, [R1+0x6c] ;  /* 0x00006c0001e37983 */ /* 0x000f220000300800 */
[C---:B------:R-:W-:Y:S02]  /*e3b0*/  ISETP.LT.OR P3, PT, R34.reuse, 0xd9, !P0 ;  /* 0x000000d92200780c */ /* 0x040fe40004761670 */
[C---:B------:R-:W-:Y:S02]  /*e3c0*/  ISETP.LT.OR P5, PT, R34.reuse, 0xe1, !P1 ;  /* 0x000000e12200780c */ /* 0x040fe40004fa1670 */
[C---:B------:R-:W-:Y:S02]  /*e3d0*/  ISETP.LT.OR P6, PT, R34.reuse, 0xe2, !P1 ;  /* 0x000000e22200780c */ /* 0x040fe40004fc1670 */
[----:B------:R-:W-:-:S07]  /*e3e0*/  ISETP.LT.OR P4, PT, R34, 0xe2, !P0 ;  /* 0x000000e22200780c */ /* 0x000fce0004781670 */
[----:B------:R-:W-:Y:S01]  /*e3f0*/  @!P3 STG.E.U8 desc[UR20][R26.64+0xd8], R11 ;  /* 0x0000d80b1a00b986 */ /* 0x000fe2000c101114 */
[----:B------:R-:W-:-:S03]  /*e400*/  ISETP.LT.OR P3, PT, R34, 0xe1, !P0 ;  /* 0x000000e12200780c */ /* 0x000fc60004761670 */
[----:B------:R0:W-:Y:S01]  /*e410*/  @!P5 STG.E.U8 desc[UR20][R24.64+0xe0], R7 ;  /* 0x0000e0071800d986 */ /* 0x0001e2000c101114 */
[----:B------:R-:W-:-:S03]  /*e420*/  ISETP.LT.OR P5, PT, R34, 0xe9, !P1 ;  /* 0x000000e92200780c */ /* 0x000fc60004fa1670 */
[----:B------:R1:W-:Y:S01]  /*e430*/  @!P6 STG.E.U8 desc[UR20][R24.64+0xe1], R9 ;  /* 0x0000e1091800e986 */ /* 0x0003e2000c101114 */
[----:B------:R-:W-:Y:S02]  /*e440*/  ISETP.LT.OR P6, PT, R34, 0xea, !P1 ;  /* 0x000000ea2200780c */ /* 0x000fe40004fc1670 */
[----:B------:R-:W-:Y:S01]  /*e450*/  F2FP.SATFINITE.E4M3.F32.PACK_AB_MERGE_C R13, RZ, R4, RZ ;  /* 0x00000004ff0d723e */ /* 0x000fe200048070ff */
[----:B------:R1:W-:Y:S01]  /*e460*/  @!P4 STG.E.U8 desc[UR20][R26.64+0xe1], R5 ;  /* 0x0000e1051a00c986 */ /* 0x0003e2000c101114 */
[----:B0-----:R-:W-:-:S03]  /*e470*/  F2FP.SATFINITE.E4M3.F32.PACK_AB_MERGE_C R7, RZ, R2, RZ ;  /* 0x00000002ff07723e */ /* 0x001fc600048070ff */
[----:B------:R-:W-:Y:S01]  /*e480*/  @!P3 STG.E.U8 desc[UR20][R26.64+0xe0], R13 ;  /* 0x0000e00d1a00b986 */ /* 0x000fe2000c101114 */
[----:B-1----:R-:W-:-:S03]  /*e490*/  F2FP.SATFINITE.E4M3.F32.PACK_AB_MERGE_C R9, RZ, R3, RZ ;  /* 0x00000003ff09723e */ /* 0x002fc600048070ff */
[----:B------:R0:W-:Y:S01]  /*e4a0*/  @!P5 STG.E.U8 desc[UR20][R24.64+0xe8], R7 ;  /* 0x0000e8071800d986 */ /* 0x0001e2000c101114 */
[C---:B------:R-:W-:Y:S02]  /*e4b0*/  ISETP.LT.OR P3, PT, R34.reuse, 0xe9, !P0 ;  /* 0x000000e92200780c */ /* 0x040fe40004761670 */
[C---:B------:R-:W-:Y:S01]  /*e4c0*/  ISETP.LT.OR P4, PT, R34.reuse, 0xea, !P0 ;  /* 0x000000ea2200780c */ /* 0x040fe20004781670 */
[----:B------:R1:W-:Y:S01]  /*e4d0*/  @!P6 STG.E.U8 desc[UR20][R24.64+0xe9], R9 ;  /* 0x0000e9091800e986 */ /* 0x0003e2000c101114 */
[C---:B------:R-:W-:Y:S01]  /*e4e0*/  ISETP.LT.OR P5, PT, R34.reuse, 0xf1, !P1 ;  /* 0x000000f12200780c */ /* 0x040fe20004fa1670 */
[----:B------:R-:W-:Y:S01]  /*e4f0*/  FMUL R2, R219, UR32 ;  /* 0x00000020db027c20 */ /* 0x000fe20008400000 */
[----:B------:R-:W-:Y:S02]  /*e500*/  ISETP.LT.OR P6, PT, R34, 0xf2, !P1 ;  /* 0x000000f22200780c */ /* 0x000fe40004fc1670 */
[----:B------:R-:W-:Y:S02]  /*e510*/  F2FP.SATFINITE.E4M3.F32.PACK_AB_MERGE_C R11, RZ, R0, RZ ;  /* 0x00000000ff0b723e */ /* 0x000fe400048070ff */
[----:B------:R-:W-:-:S03]  /*e520*/  F2FP.SATFINITE.E4M3.F32.PACK_AB_MERGE_C R5, RZ, R2, RZ ;  /* 0x00000002ff05723e */ /* 0x000fc600048070ff */
[----:B------:R-:W-:Y:S01]  /*e530*/  @!P3 STG.E.U8 desc[UR20][R26.64+0xe8], R11 ;  /* 0x0000e80b1a00b986 */ /* 0x000fe2000c101114 */
[----:B------:R-:W-:-:S03]  /*e540*/  ISETP.LT.OR P3, PT, R34, 0xf1, !P0 ;  /* 0x000000f12200780c */ /* 0x000fc60004761670 */
[----:B------:R-:W-:Y:S01]  /*e550*/  @!P4 STG.E.U8 desc[UR20][R26.64+0xe9], R5 ;  /* 0x0000e9051a00c986 */ /* 0x000fe2000c101114 */
[C---:B------:R-:W-:Y:S02]  /*e560*/  ISETP.LT.OR P4, PT, R34.reuse, 0xf9, !P1 ;  /* 0x000000f92200780c */ /* 0x040fe40004f81670 */
[----:B------:R-:W-:Y:S01]  /*e570*/  ISETP.LT.OR P1, PT, R34, 0xfa, !P1 ;  /* 0x000000fa2200780c */ /* 0x000fe20004f21670 */
[----:B--2---:R-:W-:Y:S01]  /*e580*/  FMUL R0, R221, UR32 ;  /* 0x00000020dd007c20 */ /* 0x004fe20008400000 */
[----:B------:R-:W-:-:S04]  /*e590*/  FMUL R3, R220, UR32 ;  /* 0x00000020dc037c20 */ /* 0x000fc80008400000 */
[----:B0-----:R-:W-:Y:S02]  /*e5a0*/  F2FP.SATFINITE.E4M3.F32.PACK_AB_MERGE_C R7, RZ, R0, RZ ;  /* 0x00000000ff07723e */ /* 0x001fe400048070ff */
[----:B-1----:R-:W-:Y:S01]  /*e5b0*/  F2FP.SATFINITE.E4M3.F32.PACK_AB_MERGE_C R9, RZ, R3, RZ ;  /* 0x00000003ff09723e */ /* 0x002fe200048070ff */
[----:B------:R-:W-:Y:S02]  /*e5c0*/  FMUL R0, R222, UR32 ;  /* 0x00000020de007c20 */ /* 0x000fe40008400000 */
[----:B------:R0:W-:Y:S01]  /*e5d0*/  @!P5 STG.E.U8 desc[UR20][R24.64+0xf0], R7 ;  /* 0x0000f0071800d986 */ /* 0x0001e2000c101114 */
[----:B------:R-:W-:-:S03]  /*e5e0*/  ISETP.LT.OR P5, PT, R34, 0xf2, !P0 ;  /* 0x000000f22200780c */ /* 0x000fc600047a1670 */
[----:B------:R1:W-:Y:S01]  /*e5f0*/  @!P6 STG.E.U8 desc[UR20][R24.64+0xf1], R9 ;  /* 0x0000f1091800e986 */ /* 0x0003e2000c101114 */
[C---:B------:R-:W-:Y:S02]  /*e600*/  ISETP.LT.OR P6, PT, R34.reuse, 0xf9, !P0 ;  /* 0x000000f92200780c */ /* 0x040fe400047c1670 */
[----:B------:R-:W-:Y:S01]  /*e610*/  F2FP.SATFINITE.E4M3.F32.PACK_AB_MERGE_C R13, RZ, R0, RZ ;  /* 0x00000000ff0d723e */ /* 0x000fe200048070ff */
[----:B------:R-:W-:Y:S01]  /*e620*/  FMUL R0, R223, UR32 ;  /* 0x00000020df007c20 */ /* 0x000fe20008400000 */
[----:B------:R-:W-:Y:S01]  /*e630*/  ISETP.LT.OR P0, PT, R34, 0xfa, !P0 ;  /* 0x000000fa2200780c */ /* 0x000fe20004701670 */
[----:B------:R-:W-:-:S03]  /*e640*/  FMUL R2, R225, UR32 ;  /* 0x00000020e1027c20 */ /* 0x000fc60008400000 */
[----:B0-----:R-:W-:Y:S02]  /*e650*/  F2FP.SATFINITE.E4M3.F32.PACK_AB_MERGE_C R7, RZ, R0, RZ ;  /* 0x00000000ff07723e */ /* 0x001fe400048070ff */
[----:B-1----:R-:W-:Y:S01]  /*e660*/  F2FP.SATFINITE.E4M3.F32.PACK_AB_MERGE_C R9, RZ, R2, RZ ;  /* 0x00000002ff09723e */ /* 0x002fe200048070ff */
[----:B---3--:R-:W-:Y:S01]  /*e670*/  FMUL R3, R224, UR32 ;  /* 0x00000020e0037c20 */ /* 0x008fe20008400000 */
[----:B----4-:R-:W-:Y:S01]  /*e680*/  FMUL R4, R226, UR32 ;  /* 0x00000020e2047c20 */ /* 0x010fe20008400000 */
[----:B------:R-:W-:-:S03]  /*e690*/  FMUL R5, R227, UR32 ;  /* 0x00000020e3057c20 */ /* 0x000fc60008400000 */
[----:B------:R-:W-:Y:S02]  /*e6a0*/  F2FP.SATFINITE.E4M3.F32.PACK_AB_MERGE_C R3, RZ, R3, RZ ;  /* 0x00000003ff03723e */ /* 0x000fe400048070ff */
[----:B------:R-:W-:Y:S02]  /*e6b0*/  F2FP.SATFINITE.E4M3.F32.PACK_AB_MERGE_C R11, RZ, R4, RZ ;  /* 0x00000004ff0b723e */ /* 0x000fe400048070ff */
[----:B------:R-:W-:Y:S01]  /*e6c0*/  F2FP.SATFINITE.E4M3.F32.PACK_AB_MERGE_C R5, RZ, R5, RZ ;  /* 0x00000005ff05723e */ /* 0x000fe200048070ff */
[----:B------:R0:W-:Y:S04]  /*e6d0*/  @!P3 STG.E.U8 desc[UR20][R26.64+0xf0], R13 ;  /* 0x0000f00d1a00b986 */ /* 0x0001e8000c101114 */
[----:B------:R0:W-:Y:S04]  /*e6e0*/  @!P5 STG.E.U8 desc[UR20][R26.64+0xf1], R7 ;  /* 0x0000f1071a00d986 */ /* 0x0001e8000c101114 */
[----:B------:R0:W-:Y:S04]  /*e6f0*/  @!P4 STG.E.U8 desc[UR20][R24.64+0xf8], R9 ;  /* 0x0000f8091800c986 */ /* 0x0001e8000c101114 */
[----:B------:R0:W-:Y:S04]  /*e700*/  @!P1 STG.E.U8 desc[UR20][R24.64+0xf9], R3 ;  /* 0x0000f90318009986 */ /* 0x0001e8000c101114 */
[----:B------:R0:W-:Y:S04]  /*e710*/  @!P6 STG.E.U8 desc[UR20][R26.64+0xf8], R11 ;  /* 0x0000f80b1a00e986 */ /* 0x0001e8000c101114 */
[----:B------:R0:W-:Y:S02]  /*e720*/  @!P0 STG.E.U8 desc[UR20][R26.64+0xf9], R5 ;  /* 0x0000f9051a008986 */ /* 0x0001e4000c101114 */
.L_x_293:
[----:B------:R-:W-:Y:S05]  /*e730*/  BSYNC B0 ;  /* 0x0000000000007941 */ /* 0x000fea0003800000 */
.L_x_35:
[----:B------:R-:W2:Y:S01]  /*e740*/  LDL.LU R22, [R1+0x74] ;  /* 0x0000740001167983 */ /* 0x000ea20000300800 */
[----:B0----5:R-:W-:Y:S01]  /*e750*/  IMAD.U32 R3, RZ, RZ, UR12 ;  /* 0x0000000cff037e24 */ /* 0x021fe2000f8e00ff */
[----:B------:R-:W-:Y:S02]  /*e760*/  ULDC.64 UR6, c[0x0][0x650] ;  /* 0x0001940000067ab9 */ /* 0x000fe40000000a00 */
[----:B------:R-:W3:Y:S01]  /*e770*/  LDL.LU R19, [R1+0x78] ;  /* 0x0000780001137983 */ /* 0x000ee20000300800 */
[----:B------:R-:W-:Y:S01]  /*e780*/  IMAD.U32 R0, RZ, RZ, UR16 ;  /* 0x00000010ff007e24 */ /* 0x000fe2000f8e00ff */
[----:B------:R0:W-:Y:S01]  /*e790*/  SYNCS.ARRIVE.TRANS64.A1T0 RZ, [R3+UR28], RZ ;  /* 0x000000ff03ff79a7 */ /* 0x0001e2000810001c */
[----:B------:R-:W-:Y:S02]  /*e7a0*/  IMAD.U32 R2, RZ, RZ, UR16 ;  /* 0x00000010ff027e24 */ /* 0x000fe4000f8e00ff */
[----:B------:R-:W-:Y:S02]  /*e7b0*/  IMAD.MOV.U32 R4, RZ, RZ, -0x1 ;  /* 0xffffffffff047424 */ /* 0x000fe400078e00ff */
[----:B0-----:R-:W-:Y:S01]  /*e7c0*/  IMAD.U32 R3, RZ, RZ, UR13 ;  /* 0x0000000dff037e24 */ /* 0x001fe2000f8e00ff */
[----:B---3--:R-:W-:-:S02]  /*e7d0*/  LEA R19, P0, R0, R19, 0x1 ;  /* 0x0000001300137211 */ /* 0x008fc400078008ff */
[----:B------:R-:W-:Y:S02]  /*e7e0*/  PRMT R0, RZ, 0x7610, R0 ;  /* 0x00007610ff007816 */ /* 0x000fe40000000000 */
[----:B--2---:R-:W-:Y:S01]  /*e7f0*/  LEA.HI.X R22, R2, R22, R3, 0x1, P0 ;  /* 0x0000001602167211 */ /* 0x004fe200000f0c03 */
[----:B------:R-:W-:Y:S01]  /*e800*/  IMAD.MOV.U32 R2, RZ, RZ, -0x1 ;  /* 0xffffffffff027424 */ /* 0x000fe200078e00ff */
[----:B------:R0:W-:Y:S01]  /*e810*/  STL [R1+0x78], R19 ;  /* 0x0000781301007387 */ /* 0x0001e20000100800 */
[----:B------:R-:W-:Y:S01]  /*e820*/  IMAD.MOV.U32 R3, RZ, RZ, -0x1 ;  /* 0xffffffffff037424 */ /* 0x000fe200078e00ff */
[----:B------:R-:W-:Y:S02]  /*e830*/  ISETP.GE.U32.AND P0, PT, R19, UR6, PT ;  /* 0x0000000613007c0c */ /* 0x000fe4000bf06070 */
[----:B------:R0:W-:Y:S02]  /*e840*/  STL [R1+0x74], R22 ;  /* 0x0000741601007387 */ /* 0x0001e40000100800 */
[----:B------:R-:W-:-:S02]  /*e850*/  ISETP.GE.U32.AND.EX P0, PT, R22, UR7, PT, P0 ;  /* 0x0000000716007c0c */ /* 0x000fc4000bf06100 */
[----:B------:R0:W-:Y:S04]  /*e860*/  STL [R1+0x7c], R4 ;  /* 0x00007c0401007387 */ /* 0x0001e80000100800 */
[----:B------:R0:W-:Y:S04]  /*e870*/  STL [R1+0x70], R2 ;  /* 0x0000700201007387 */ /* 0x0001e80000100800 */
[----:B------:R0:W-:Y:S03]  /*e880*/  STL [R1+0x80], R3 ;  /* 0x0000800301007387 */ /* 0x0001e60000100800 */
[----:B------:R-:W-:Y:S05]  /*e890*/  @P0 BRA `(.L_x_294) ;  /* 0x0000000400740947 */ /* 0x000fea0003800000 */
[----:B------:R-:W2:Y:S01]  /*e8a0*/  S2R R14, SR_CTAID.X ;  /* 0x00000000000e7919 */ /* 0x000ea20000002500 */
[----:B------:R-:W3:Y:S01]  /*e8b0*/  LDC.64 R8, c[0x0][0x628] ;  /* 0x00018a00ff087b82 */ /* 0x000ee20000000a00 */
[----:B------:R-:W-:Y:S01]  /*e8c0*/  ULDC UR6, c[0x0][0x150] ;  /* 0x0000540000067ab9 */ /* 0x000fe20000000800 */
[----:B------:R-:W-:Y:S01]  /*e8d0*/  IMAD.MOV.U32 R6, RZ, RZ, R19 ;  /* 0x000000ffff067224 */ /* 0x000fe200078e0013 */
[----:B------:R-:W0:Y:S01]  /*e8e0*/  S2R R16, SR_CTAID.Y ;  /* 0x0000000000107919 */ /* 0x000e220000002600 */
[----:B------:R-:W-:-:S04]  /*e8f0*/  IMAD.MOV.U32 R7, RZ, RZ, R22 ;  /* 0x000000ffff077224 */ /* 0x000fc800078e0016 */
[----:B------:R-:W0:Y:S08]  /*e900*/  LDC R17, c[0x0][0x144] ;  /* 0x00005100ff117b82 */ /* 0x000e300000000800 */
[----:B------:R-:W0:Y:S08]  /*e910*/  LDC R10, c[0x0][0x630] ;  /* 0x00018c00ff0a7b82 */ /* 0x000e300000000800 */
[----:B------:R-:W0:Y:S01]  /*e920*/  LDC.64 R12, c[0x0][0x620] ;  /* 0x00018800ff0c7b82 */ /* 0x000e220000000a00 */
[----:B---3--:R-:W-:-:S04]  /*e930*/  ISETP.NE.U32.AND P0, PT, R8, RZ, PT ;  /* 0x000000ff0800720c */ /* 0x008fc80003f05070 */
[----:B------:R-:W-:Y:S02]  /*e940*/  ISETP.NE.AND.EX P0, PT, R9, RZ, PT, P0 ;  /* 0x000000ff0900720c */ /* 0x000fe40003f05300 */
[----:B--2---:R-:W-:-:S05]  /*e950*/  I2FP.F32.U32 R0, R14 ;  /* 0x0000000e00007245 */ /* 0x004fca0000201000 */
[----:B------:R-:W-:-:S04]  /*e960*/  FMUL R0, R0, UR6 ;  /* 0x0000000600007c20 */ /* 0x000fc80008400000 */
[----:B------:R2:W3:Y:S02]  /*e970*/  F2I.U32.TRUNC.NTZ R15, R0 ;  /* 0x00000000000f7305 */ /* 0x0004e4000020f000 */
[----:B------:R-:W-:Y:S05]  /*e980*/  @!P0 BRA `(.L_x_295) ;  /* 0x0000000000288947 */ /* 0x000fea0003800000 */
[----:B--2---:R-:W2:Y:S02]  /*e990*/  LDC R0, c[0x0][0x634] ;  /* 0x00018d00ff007b82 */ /* 0x004ea40000000800 */
[----:B--2---:R-:W-:-:S05]  /*e9a0*/  IADD3 R7, P0, R19, R0, RZ ;  /* 0x0000000013077210 */ /* 0x004fca0007f1e0ff */
[----:B------:R-:W-:-:S04]  /*e9b0*/  IMAD.X R11, RZ, RZ, R22, P0 ;  /* 0x000000ffff0b7224 */ /* 0x000fc800000e0616 */
[----:B0-----:R-:W-:-:S04]  /*e9c0*/  IMAD.WIDE.U32 R2, R11, R8, RZ ;  /* 0x000000080b027225 */ /* 0x001fc800078e00ff */
[----:B------:R-:W-:-:S04]  /*e9d0*/  IMAD.WIDE.U32 R4, P0, R7, R9, R2 ;  /* 0x0000000907047225 */ /* 0x000fc80007800002 */
[----:B------:R-:W-:-:S04]  /*e9e0*/  IMAD.WIDE.U32 R2, R7, R8, RZ ;  /* 0x0000000807027225 */ /* 0x000fc800078e00ff */
[----:B------:R-:W-:Y:S01]  /*e9f0*/  IMAD.X R7, RZ, RZ, RZ, P0 ;  /* 0x000000ffff077224 */ /* 0x000fe200000e06ff */
[----:B------:R-:W-:Y:S01]  /*ea00*/  IADD3 RZ, P0, R3, R4, RZ ;  /* 0x0000000403ff7210 */ /* 0x000fe20007f1e0ff */
[----:B------:R-:W-:-:S04]  /*ea10*/  IMAD.MOV.U32 R6, RZ, RZ, R5 ;  /* 0x000000ffff067224 */ /* 0x000fc800078e0005 */
[----:B------:R-:W-:-:S08]  /*ea20*/  IMAD.WIDE.U32.X R6, R11, R9, R6, P0 ;  /* 0x000000090b067225 */ /* 0x000fd000000e0406 */
.L_x_295:
[-CC-:B0-----:R-:W-:Y:S01]  /*ea30*/  SHF.R.U64 R11, R6, R10.reuse, R7.reuse ;  /* 0x0000000a060b7219 */ /* 0x181fe20000001207 */
[----:B------:R-:W0:Y:S01]  /*ea40*/  LDC.64 R20, c[0x0][0x640] ;  /* 0x00019000ff147b82 */ /* 0x000e220000000a00 */
[----:B--2---:R-:W-:Y:S01]  /*ea50*/  SHF.R.U32.HI R0, RZ, R10, R7 ;  /* 0x0000000aff007219 */ /* 0x004fe20000011607 */
[----:B------:R-:W-:Y:S01]  /*ea60*/  IMAD.MOV.U32 R2, RZ, RZ, R19 ;  /* 0x000000ffff027224 */ /* 0x000fe200078e0013 */
[----:B------:R-:W-:Y:S01]  /*ea70*/  IADD3 R5, P0, RZ, -R11, RZ ;  /* 0x8000000bff057210 */ /* 0x000fe20007f1e0ff */
[----:B---3--:R-:W-:Y:S01]  /*ea80*/  IMAD.MOV R15, RZ, RZ, -R15 ;  /* 0x000000ffff0f7224 */ /* 0x008fe200078e0a0f */
[----:B------:R-:W-:Y:S01]  /*ea90*/  ULDC UR6, c[0x0][0x154] ;  /* 0x0000550000067ab9 */ /* 0x000fe20000000800 */
[----:B------:R-:W-:Y:S02]  /*eaa0*/  IMAD.MOV.U32 R7, RZ, RZ, 0x1 ;  /* 0x00000001ff077424 */ /* 0x000fe400078e00ff */
[----:B------:R-:W2:Y:S01]  /*eab0*/  LDC R4, c[0x0][0x618] ;  /* 0x00018600ff047b82 */ /* 0x000ea20000000800 */
[----:B------:R-:W-:-:S02]  /*eac0*/  IMAD.X R3, RZ, RZ, ~R0, P0 ;  /* 0x000000ffff037224 */ /* 0x000fc400000e0e00 */
[----:B------:R-:W-:Y:S02]  /*ead0*/  IMAD R17, R17, R15, R14 ;  /* 0x0000000f11117224 */ /* 0x000fe400078e020e */
[-C--:B------:R-:W-:Y:S02]  /*eae0*/  IMAD R0, R3, R12.reuse, RZ ;  /* 0x0000000c03007224 */ /* 0x080fe400078e02ff */
[----:B------:R-:W-:Y:S01]  /*eaf0*/  IMAD.MOV.U32 R3, RZ, RZ, R22 ;  /* 0x000000ffff037224 */ /* 0x000fe200078e0016 */
[----:B------:R-:W3:Y:S01]  /*eb00*/  LDC R6, c[0x0][0x608] ;  /* 0x00018200ff067b82 */ /* 0x000ee20000000800 */
[----:B------:R-:W-:-:S04]  /*eb10*/  IMAD.WIDE.U32 R2, R5, R12, R2 ;  /* 0x0000000c05027225 */ /* 0x000fc800078e0002 */
[----:B------:R-:W-:-:S03]  /*eb20*/  IMAD R5, R5, R13, R0 ;  /* 0x0000000d05057224 */ /* 0x000fc600078e0200 */
[----:B------:R-:W5:Y:S01]  /*eb30*/  LDC R18, c[0x0][0x658] ;  /* 0x00019600ff127b82 */ /* 0x000f620000000800 */
[----:B------:R-:W-:Y:S01]  /*eb40*/  I2FP.F32.U32 R0, R16 ;  /* 0x0000001000007245 */ /* 0x000fe20000201000 */
[----:B------:R-:W-:Y:S01]  /*eb50*/  IMAD.IADD R3, R3, 0x1, R5 ;  /* 0x0000000103037824 */ /* 0x000fe200078e0205 */
[----:B0-----:R-:W-:Y:S01]  /*eb60*/  ISETP.NE.U32.AND P0, PT, R20, RZ, PT ;  /* 0x000000ff1400720c */ /* 0x001fe20003f05070 */
[----:B------:R-:W-:Y:S02]  /*eb70*/  IMAD.MOV.U32 R5, RZ, RZ, -0x1 ;  /* 0xffffffffff057424 */ /* 0x000fe400078e00ff */
[----:B------:R-:W-:Y:S02]  /*eb80*/  FMUL R0, R0, UR6 ;  /* 0x0000000600007c20 */ /* 0x000fe40008400000 */
[----:B------:R-:W0:Y:S01]  /*eb90*/  LDC R15, c[0x0][0x148] ;  /* 0x00005200ff0f7b82 */ /* 0x000e220000000800 */
[----:B--2---:R-:W-:Y:S01]  /*eba0*/  SHF.R.U64 R10, R2, R4, R3 ;  /* 0x00000004020a7219 */ /* 0x004fe20000001203 */
[----:B------:R2:W0:Y:S01]  /*ebb0*/  F2I.U32.TRUNC.NTZ R13, R0 ;  /* 0x00000000000d7305 */ /* 0x000422000020f000 */
[----:B------:R-:W-:-:S02]  /*ebc0*/  ISETP.NE.AND.EX P0, PT, R21, RZ, PT, P0 ;  /* 0x000000ff1500720c */ /* 0x000fc40003f05300 */
[----:B------:R-:W-:-:S03]  /*ebd0*/  SHF.R.U32.HI R3, RZ, R4, R3 ;  /* 0x00000004ff037219 */ /* 0x000fc60000011603 */
[----:B------:R-:W0:Y:S01]  /*ebe0*/  LDC R14, c[0x0][0x600] ;  /* 0x00018000ff0e7b82 */ /* 0x000e220000000800 */
[-CC-:B---3--:R-:W-:Y:S02]  /*ebf0*/  SHF.R.U64 R8, R10, R6.reuse, R3.reuse ;  /* 0x000000060a087219 */ /* 0x188fe40000001203 */
[----:B------:R-:W-:-:S05]  /*ec00*/  SHF.R.U32.HI R3, RZ, R6, R3 ;  /* 0x00000006ff037219 */ /* 0x000fca0000011603 */
[----:B------:R-:W3:Y:S01]  /*ec10*/  LDC R22, c[0x0][0x648] ;  /* 0x00019200ff167b82 */ /* 0x000ee20000000800 */
[-CC-:B-----5:R-:W-:Y:S02]  /*ec20*/  SHF.R.U64 R12, R8, R18.reuse, R3.reuse ;  /* 0x00000012080c7219 */ /* 0x1a0fe40000001203 */
[-C--:B------:R-:W-:Y:S02]  /*ec30*/  SHF.L.U32 R5, R5, R18.reuse, RZ ;  /* 0x0000001205057219 */ /* 0x080fe400000006ff */
[-C--:B------:R-:W-:Y:S01]  /*ec40*/  SHF.R.U32.HI R3, RZ, R18.reuse, R3 ;  /* 0x00000012ff037219 */ /* 0x080fe20000011603 */
[----:B------:R-:W-:Y:S01]  /*ec50*/  IMAD.MOV.U32 R2, RZ, RZ, R12 ;  /* 0x000000ffff027224 */ /* 0x000fe200078e000c */
[----:B------:R-:W-:Y:S01]  /*ec60*/  SHF.L.U32 R18, R7, R18, RZ ;  /* 0x0000001207127219 */ /* 0x000fe200000006ff */
[----:B------:R-:W0:Y:S01]  /*ec70*/  LDC R23, c[0x0][0x638] ;  /* 0x00018e00ff177b82 */ /* 0x000e220000000800 */
[----:B------:R-:W-:-:S07]  /*ec80*/  LOP3.LUT R19, RZ, R5, RZ, 0x33, !PT ;  /* 0x00000005ff137212 */ /* 0x000fce00078e33ff */
[----:B------:R-:W0:Y:S01]  /*ec90*/  LDC R24, c[0x0][0x610] ;  /* 0x00018400ff187b82 */ /* 0x000e220000000800 */
[----:B--2---:R-:W-:Y:S05]  /*eca0*/  @!P0 BRA `(.L_x_296) ;  /* 0x0000000000288947 */ /* 0x004fea0003800000 */
        /* <DEDUP_REMOVED lines=10> */
.L_x_296:
[----:B---3--:R-:W-:Y:S01]  /*ed50*/  SHF.R.U64 R0, R2, R22, R3 ;  /* 0x0000001602007219 */ /* 0x008fe20000001203 */
[----:B0-----:R-:W-:Y:S01]  /*ed60*/  VIADD R7, R14, 0xffffffff ;  /* 0xffffffff0e077836 */ /* 0x001fe20000000000 */
[----:B------:R-:W-:Y:S01]  /*ed70*/  LOP3.LUT R5, R8, R19, RZ, 0xc0, !PT ;  /* 0x0000001308057212 */ /* 0x000fe200078ec0ff */
[----:B------:R-:W-:Y:S02]  /*ed80*/  IMAD.MOV R13, RZ, RZ, -R13 ;  /* 0x000000ffff0d7224 */ /* 0x000fe400078e0a0d */
[----:B------:R-:W-:Y:S02]  /*ed90*/  IMAD.MOV R3, RZ, RZ, -R0 ;  /* 0x000000ffff037224 */ /* 0x000fe400078e0a00 */
[----:B------:R-:W-:Y:S01]  /*eda0*/  IMAD R2, R18, R0, R5 ;  /* 0x0000000012027224 */ /* 0x000fe200078e0205 */
[----:B------:R-:W-:Y:S01]  /*edb0*/  LOP3.LUT R5, R10, R7, RZ, 0xc0, !PT ;  /* 0x000000070a057212 */ /* 0x000fe200078ec0ff */
[----:B------:R-:W-:Y:S02]  /*edc0*/  @P2 IMAD R17, R15, R13, R16 ;  /* 0x0000000d0f112224 */ /* 0x000fe400078e0210 */
[----:B------:R-:W-:-:S02]  /*edd0*/  IMAD R0, R3, R23, R12 ;  /* 0x0000001703007224 */ /* 0x000fc400078e020c */
[----:B------:R-:W-:Y:S02]  /*ede0*/  IMAD.MOV.U32 R4, RZ, RZ, 0x1 ;  /* 0x00000001ff047424 */ /* 0x000fe400078e00ff */
[----:B------:R-:W-:Y:S02]  /*edf0*/  IMAD R2, R2, R24, R17 ;  /* 0x0000001802027224 */ /* 0x000fe400078e0211 */
[----:B------:R-:W-:Y:S01]  /*ee00*/  IMAD R3, R0, R14, R5 ;  /* 0x0000000e00037224 */ /* 0x000fe200078e0205 */
[----:B------:R-:W-:-:S04]  /*ee10*/  PRMT R0, R4, 0x7610, R0 ;  /* 0x0000761004007816 */ /* 0x000fc80000000000 */
[----:B------:R-:W-:Y:S02]  /*ee20*/  SEL R4, R3, R2, !P2 ;  /* 0x0000000203047207 */ /* 0x000fe40005000000 */
[----:B------:R-:W-:-:S03]  /*ee30*/  SEL R2, R2, R3, !P2 ;  /* 0x0000000302027207 */ /* 0x000fc60005000000 */
[----:B------:R2:W-:Y:S04]  /*ee40*/  STL [R1+0x80], R4 ;  /* 0x0000800401007387 */ /* 0x0005e80000100800 */
[----:B------:R2:W-:Y:S04]  /*ee50*/  STL [R1+0x70], R11 ;  /* 0x0000700b01007387 */ /* 0x0005e80000100800 */
[----:B------:R2:W-:Y:S02]  /*ee60*/  STL [R1+0x7c], R2 ;  /* 0x00007c0201007387 */ /* 0x0005e40000100800 */
.L_x_294:
[----:B------:R-:W-:Y:S01]  /*ee70*/  LOP3.LUT P0, RZ, R0, 0xff, RZ, 0xc0, !PT ;  /* 0x000000ff00ff7812 */ /* 0x000fe2000780c0ff */
[----:B------:R-:W-:-:S12]  /*ee80*/  ULOP3.LUT UR27, UR27, 0x1, URZ, 0x3c, !UPT ;  /* 0x000000011b1b7892 */ /* 0x000fd8000f8e3c3f */
[----:B------:R-:W-:Y:S05]  /*ee90*/  @P0 BRA `(.L_x_297) ;  /* 0xffffff2400a80947 */ /* 0x000fea000383ffff */
[----:B------:R-:W-:Y:S05]  /*eea0*/  EXIT ;  /* 0x000000000000794d */ /* 0x000fea0003800000 */
.L_x_13:
[----:B------:R-:W-:-:S08]  /*eeb0*/  ISETP.NE.AND P0, PT, RZ, UR6, PT ;  /* 0x00000006ff007c0c */ /* 0x000fd0000bf05270 */
[----:B0123--:R-:W0:-:S00]  /*eec0*/  USETMAXREG.DEALLOC.CTAPOOL 0x28 ;  /* 0x00000028000079c8 */ /* 0x00fe0000080e0500 */
[----:B------:R-:W-:Y:S05]  /*eed0*/  @P0 EXIT ;  /* 0x000000000000094d */ /* 0x000fea0003800000 */
[----:B0-----:R-:W-:Y:S01]  /*eee0*/  LOP3.LUT P0, RZ, R0, 0xff, RZ, 0xc0, !PT ;  /* 0x000000ff00ff7812 */ /* 0x001fe2000780c0ff */
[----:B------:R-:W-:Y:S02]  /*eef0*/  IMAD.MOV.U32 R0, RZ, RZ, 0x1 ;  /* 0x00000001ff007424 */ /* 0x000fe400078e00ff */
[----:B------:R-:W-:-:S10]  /*ef00*/  IMAD.MOV.U32 R8, RZ, RZ, RZ ;  /* 0x000000ffff087224 */ /* 0x000fd400078e00ff */
[----:B------:R-:W-:Y:S05]  /*ef10*/  @!P0 BRA `(.L_x_298) ;  /* 0x0000000c00408947 */ /* 0x000fea0003800000 */
[----:B------:R-:W-:Y:S01]  /*ef20*/  LOP3.LUT P0, RZ, R3, 0x1f, RZ, 0xc0, !PT ;  /* 0x0000001f03ff7812 */ /* 0x000fe2000780c0ff */
[----:B------:R-:W-:Y:S01]  /*ef30*/  ULDC UR5, c[0x0][0x658] ;  /* 0x0001960000057ab9 */ /* 0x000fe20000000800 */
[----:B------:R-:W-:Y:S01]  /*ef40*/  UMOV UR6, 0xffffffff ;  /* 0xffffffff00067882 */ /* 0x000fe20000000000 */
[----:B------:R-:W-:Y:S01]  /*ef50*/  BSSY B0, `(.L_x_298) ;  /* 0x00000cc000007945 */ /* 0x000fe20003800000 */
[----:B------:R-:W-:Y:S01]  /*ef60*/  USHF.L.U32 UR6, UR6, UR5, URZ ;  /* 0x0000000506067299 */ /* 0x000fe2000800063f */
[C---:B------:R-:W-:Y:S01]  /*ef70*/  ISETP.NE.AND P3, PT, R2.reuse, RZ, PT ;  /* 0x000000ff0200720c */ /* 0x040fe20003f65270 */
[----:B------:R-:W-:Y:S01]  /*ef80*/  IMAD.MOV.U32 R9, RZ, RZ, 0x1 ;  /* 0x00000001ff097424 */ /* 0x000fe200078e00ff */
[----:B------:R-:W-:Y:S01]  /*ef90*/  ISETP.NE.OR P0, PT, R2, RZ, !P0 ;  /* 0x000000ff0200720c */ /* 0x000fe20004705670 */
[----:B------:R-:W-:Y:S01]  /*efa0*/  IMAD.MOV.U32 R0, RZ, RZ, 0x1 ;  /* 0x00000001ff007424 */ /* 0x000fe200078e00ff */
[----:B------:R-:W-:Y:S01]  /*efb0*/  ULDC UR4, c[0x0][0x600] ;  /* 0x0001800000047ab9 */ /* 0x000fe20000000800 */
[----:B------:R-:W-:Y:S01]  /*efc0*/  IMAD.MOV.U32 R8, RZ, RZ, RZ ;  /* 0x000000ffff087224 */ /* 0x000fe200078e00ff */
[----:B------:R-:W-:Y:S01]  /*efd0*/  UMOV UR7, 0x1 ;  /* 0x0000000100077882 */ /* 0x000fe20000000000 */
[----:B------:R-:W-:-:S02]  /*efe0*/  UIADD3 UR26, UR14, 0x1, URZ ;  /* 0x000000010e1a7890 */ /* 0x000fc4000fffe03f */
[----:B------:R-:W-:Y:S02]  /*eff0*/  ULOP3.LUT UR27, UR15, 0x2, URZ, 0xfc, !UPT ;  /* 0x000000020f1b7892 */ /* 0x000fe4000f8efc3f */
[----:B------:R-:W-:Y:S02]  /*f000*/  UIADD3 UR20, UR4, -0x1, URZ ;  /* 0xffffffff04147890 */ /* 0x000fe4000fffe03f */
[----:B------:R-:W-:Y:S02]  /*f010*/  USHF.L.U32 UR22, UR7, UR5, URZ ;  /* 0x0000000507167299 */ /* 0x000fe4000800063f */
[----:B------:R-:W-:Y:S01]  /*f020*/  ULOP3.LUT UR21, URZ, UR6, URZ, 0x33, !UPT ;  /* 0x000000063f157292 */ /* 0x000fe2000f8e333f */
[----:B------:R-:W-:-:S11]  /*f030*/  ULDC.64 UR24, c[0x0][0x198] ;  /* 0x0000660000187ab9 */ /* 0x000fd60000000a00 */
.L_x_310:
[----:B------:R-:W-:-:S03]  /*f040*/  UMOV UR4, 0xffffffff ;  /* 0xffffffff00047882 */ /* 0x000fc60000000000 */
[----:B01----:R-:W-:Y:S05]  /*f050*/  BRA.DIV UR4, `(.L_x_299) ;  /* 0x0000000e04f87947 */ /* 0x003fea000b800000 */
[----:B------:R-:W-:-:S13]  /*f060*/  ELECT P1, URZ, PT ;  /* 0x00000000003f782f */ /* 0x000fda0003820000 */
.L_x_322:
[----:B------:R-:W0:Y:S01]  /*f070*/  LDC R2, c[0x0][0x28c] ;  /* 0x0000a300ff027b82 */ /* 0x000e220000000800 */
[----:B------:R-:W-:Y:S01]  /*f080*/  BSSY B1, `(.L_x_300) ;  /* 0x000003b000017945 */ /* 0x000fe20003800000 */
[----:B0-----:R-:W-:-:S13]  /*f090*/  ISETP.LT.OR P1, PT, R2, 0x1, !P1 ;  /* 0x000000010200780c */ /* 0x001fda0004f21670 */
[----:B------:R-:W-:Y:S05]  /*f0a0*/  @P1 BRA `(.L_x_301) ;  /* 0x0000000000e01947 */ /* 0x000fea0003800000 */
[----:B------:R-:W2:Y:S04]  /*f0b0*/  LDL.LU R4, [R1+0x80] ;  /* 0x0000800001047983 */ /* 0x000ea80000300800 */
[----:B------:R-:W3:Y:S01]  /*f0c0*/  LDL.LU R3, [R1+0x7c] ;  /* 0x00007c0001037983 */ /* 0x000ee20000300800 */
[----:B------:R-:W-:Y:S02]  /*f0d0*/  IMAD.MOV.U32 R12, RZ, RZ, RZ ;  /* 0x000000ffff0c7224 */ /* 0x000fe400078e00ff */
[----:B------:R-:W-:Y:S02]  /*f0e0*/  IMAD.U32 R13, RZ, RZ, UR26 ;  /* 0x0000001aff0d7e24 */ /* 0x000fe4000f8e00ff */
[----:B------:R-:W-:Y:S02]  /*f0f0*/  IMAD.MOV.U32 R2, RZ, RZ, R0 ;  /* 0x000000ffff027224 */ /* 0x000fe400078e0000 */
[----:B--2---:R-:W-:-:S02]  /*f100*/  IMAD.SHL.U32 R6, R4, 0x100, RZ ;  /* 0x0000010004067824 */ /* 0x004fc400078e00ff */
[----:B---3--:R-:W-:Y:S02]  /*f110*/  IMAD.SHL.U32 R7, R3, 0x40, RZ ;  /* 0x0000004003077824 */ /* 0x008fe400078e00ff */
[----:B------:R-:W-:-:S07]  /*f120*/  IMAD.MOV.U32 R3, RZ, RZ, R8 ;  /* 0x000000ffff037224 */ /* 0x000fce00078e0008 */
.L_x_305:
[----:B------:R-:W0:Y:S01]  /*f130*/  S2R R5, SR_CgaCtaId ;  /* 0x0000000000057919 */ /* 0x000e220000008800 */
[----:B------:R-:W-:-:S04]  /*f140*/  MOV R4, 0x400 ;  /* 0x0000040000047802 */ /* 0x000fc80000000f00 */
[----:B0-----:R-:W-:Y:S02]  /*f150*/  LEA R10, R5, R4, 0x18 ;  /* 0x00000004050a7211 */ /* 0x001fe400078ec0ff */
[----:B------:R-:W-:Y:S01]  /*f160*/  SHF.L.U32 R4, R2, 0x1f, RZ ;  /* 0x0000001f02047819 */ /* 0x000fe200000006ff */
[----:B------:R-:W0:Y:S02]  /*f170*/  @!P3 LDC R5, c[0x0][0x500] ;  /* 0x00014000ff05bb82 */ /* 0x000e240000000800 */
[----:B------:R-:W-:-:S04]  /*f180*/  IMAD R11, R3, 0x8, R10 ;  /* 0x00000008030b7824 */ /* 0x000fc800078e020a */
[----:B------:R-:W1:Y:S02]  /*f190*/  SYNCS.PHASECHK.TRANS64.TRYWAIT P1, [R11+URZ+0x18], R4 ;  /* 0x000018040b0075a7 */ /* 0x000e64000802017f */
[----:B-1----:R-:W-:Y:S05]  /*f1a0*/  @!P1 BRA `(.L_x_302) ;  /* 0x0000000c00c49947 */ /* 0x002fea0003800000 */
.L_x_323:
[----:B------:R-:W-:Y:S01]  /*f1b0*/  UPRMT UR4, UR27, 0x9910, URZ ;  /* 0x000099101b047896 */ /* 0x000fe2000800003f */
[----:B0-----:R0:W-:Y:S03]  /*f1c0*/  @!P3 SYNCS.ARRIVE.TRANS64 RZ, [R11+URZ], R5 ;  /* 0x000000050bffb9a7 */ /* 0x0011e6000800003f */
[----:B------:R-:W-:-:S06]  /*f1d0*/  UISETP.NE.AND UP0, UPT, UR4, 0x2, UPT ;  /* 0x000000020400788c */ /* 0x000fcc000bf05270 */
[----:B------:R-:W-:-:S13]  /*f1e0*/  PLOP3.LUT P1, PT, PT, PT, UP0, 0x80, 0x0 ;  /* 0x000000000000781c */ /* 0x000fda0003f2f008 */
[----:B0-----:R-:W-:Y:S05]  /*f1f0*/  @P1 BRA `(.L_x_303) ;  /* 0x0000000000041947 */ /* 0x001fea0003800000 */
[----:B------:R-:W-:Y:S01]  /*f200*/  BPT.TRAP 0x1 ;  /* 0x000000040000795c */ /* 0x000fe20000300000 */
.L_x_303:
[----:B------:R-:W-:Y:S05]  /*f210*/  @P0 BRA `(.L_x_304) ;  /* 0x0000000000040947 */ /* 0x000fea0003800000 */
[----:B------:R-:W-:Y:S01]  /*f220*/  BPT.TRAP 0x1 ;  /* 0x000000040000795c */ /* 0x000fe20000300000 */
.L_x_304:
[----:B------:R-:W2:Y:S01]  /*f230*/  LDL R5, [R1+0x70] ;  /* 0x0000700001057983 */ /* 0x000ea20000100800 */
[--C-:B-1----:R-:W-:Y:S01]  /*f240*/  IMAD R4, R3, 0x2000, R10.reuse ;  /* 0x0000200003047824 */ /* 0x102fe200078e020a */
[----:B------:R-:W-:Y:S01]  /*f250*/  R2UR UR9, R11 ;  /* 0x000000000b0972ca */ /* 0x000fe200000e0000 */
[----:B------:R-:W-:Y:S01]  /*f260*/  IMAD R10, R3, 0x8000, R10 ;  /* 0x00008000030a7824 */ /* 0x000fe200078e020a */
[----:B------:R-:W-:Y:S01]  /*f270*/  UIADD3 UR4, UP0, UR24, 0xf0, URZ ;  /* 0x000000f018047890 */ /* 0x000fe2000ff1e03f */
[----:B------:R-:W-:Y:S01]  /*f280*/  VIADD R13, R13, 0xffffffff ;  /* 0xffffffff0d0d7836 */ /* 0x000fe20000000000 */
[----:B------:R-:W-:Y:S01]  /*f290*/  R2UR UR5, R4 ;  /* 0x00000000040572ca */ /* 0x000fe200000e0000 */
[----:B------:R-:W-:Y:S01]  /*f2a0*/  UIADD3 UR28, UP1, UR24, 0x1f0, URZ ;  /* 0x000001f0181c7890 */ /* 0x000fe2000ff3e03f */
[----:B------:R-:W-:Y:S01]  /*f2b0*/  R2UR UR8, R10 ;  /* 0x000000000a0872ca */ /* 0x000fe200000e0000 */
[----:B------:R-:W-:Y:S01]  /*f2c0*/  VIADD R3, R3, 0x1 ;  /* 0x0000000103037836 */ /* 0x000fe20000000000 */
[----:B------:R-:W-:Y:S01]  /*f2d0*/  R2UR UR11, R7 ;  /* 0x00000000070b72ca */ /* 0x000fe200000e0000 */
[----:B------:R-:W-:Y:S01]  /*f2e0*/  UIADD3.X UR29, URZ, UR25, URZ, UP1, !UPT ;  /* 0x000000193f1d7290 */ /* 0x000fe20008ffe43f */
[----:B------:R-:W-:Y:S01]  /*f2f0*/  R2UR UR10, R12 ;  /* 0x000000000c0a72ca */ /* 0x000fe200000e0000 */
[----:B------:R-:W-:Y:S01]  /*f300*/  UMOV UR6, 0x0 ;  /* 0x0000000000067882 */ /* 0x000fe20000000000 */
[----:B------:R-:W-:Y:S01]  /*f310*/  R2UR UR23, R6 ;  /* 0x00000000061772ca */ /* 0x000fe200000e0000 */
[----:B------:R-:W-:Y:S01]  /*f320*/  UMOV UR7, 0x10000000 ;  /* 0x1000000000077882 */ /* 0x000fe20000000000 */
[----:B------:R-:W-:Y:S01]  /*f330*/  ISETP.GT.AND P4, PT, R13, 0x1, PT ;  /* 0x000000010d00780c */ /* 0x000fe20003f84270 */
[----:B------:R-:W-:Y:S01]  /*f340*/  VIADD R12, R12, 0x80 ;  /* 0x000000800c0c7836 */ /* 0x000fe20000000000 */
[----:B------:R-:W-:Y:S01]  /*f350*/  ISETP.NE.AND P1, PT, R3, 0x3, PT ;  /* 0x000000030300780c */ /* 0x000fe20003f25270 */
[----:B------:R-:W-:-:S02]  /*f360*/  UIADD3 UR18, UR5, 0x100, URZ ;  /* 0x0000010005127890 */ /* 0x000fc4000fffe03f */
[----:B------:R-:W-:Y:S01]  /*f370*/  UIADD3.X UR5, URZ, UR25, URZ, UP0, !UPT ;  /* 0x000000193f057290 */ /* 0x000fe200087fe43f */
[----:B------:R-:W-:Y:S01]  /*f380*/  SEL R3, R3, RZ, P1 ;  /* 0x000000ff03037207 */ /* 0x000fe20000800000 */
[----:B------:R-:W-:-:S03]  /*f390*/  UIADD3 UR19, UR8, 0x6100, URZ ;  /* 0x0000610008137890 */ /* 0x000fc6000fffe03f */
[----:B------:R-:W-:Y:S01]  /*f3a0*/  UMOV UR8, UR18 ;  /* 0x0000001200087c82 */ /* 0x000fe20008000000 */
[----:B--2---:R-:W-:Y:S02]  /*f3b0*/  R2UR UR12, R5 ;  /* 0x00000000050c72ca */ /* 0x004fe400000e0000 */
[----:B------:R-:W-:-:S04]  /*f3c0*/  SEL R5, RZ, 0x1, P1 ;  /* 0x00000001ff057807 */ /* 0x000fc80000800000 */
[----:B------:R-:W-:-:S07]  /*f3d0*/  LOP3.LUT R2, R2, R5, RZ, 0x3c, !PT ;  /* 0x0000000502027212 */ /* 0x000fce00078e3cff */
[----:B------:R0:W-:Y:S02]  /*f3e0*/  UTMALDG.3D [UR8], [UR4], desc[UR6] ;  /* 0x00000608040075b4 */ /* 0x0001e40008011000 */
[----:B0-----:R-:W-:Y:S01]  /*f3f0*/  UMOV UR8, UR19 ;  /* 0x0000001300087c82 */ /* 0x001fe20008000000 */
[----:B------:R-:W-:Y:S02]  /*f400*/  UMOV UR11, UR23 ;  /* 0x00000017000b7c82 */ /* 0x000fe40008000000 */
[----:B------:R0:W-:Y:S02]  /*f410*/  UTMALDG.3D [UR8], [UR28], desc[UR6] ;  /* 0x000006081c0075b4 */ /* 0x0001e40008011000 */
[----:B0-----:R-:W-:Y:S05]  /*f420*/  @P4 BRA `(.L_x_305) ;  /* 0xfffffffc00404947 */ /* 0x001fea000383ffff */
.L_x_301:
[----:B------:R-:W-:Y:S05]  /*f430*/  BSYNC B1 ;  /* 0x0000000000017941 */ /* 0x000fea0003800000 */
.L_x_300:
[----:B------:R-:W2:Y:S01]  /*f440*/  LDL.LU R15, [R1+0x74] ;  /* 0x00007400010f7983 */ /* 0x000ea20000300800 */
[----:B------:R-:W-:Y:S01]  /*f450*/  LOP3.LUT P5, RZ, R9, 0xff, RZ, 0xc0, !PT ;  /* 0x000000ff09ff7812 */ /* 0x000fe200078ac0ff */
[----:B------:R-:W-:Y:S01]  /*f460*/  VIADD R8, R8, UR14 ;  /* 0x0000000e08087c36 */ /* 0x000fe20008000000 */
[----:B------:R-:W-:Y:S01]  /*f470*/  UISETP.GE.U32.AND UP0, UPT, UR14, 0x3, UPT ;  /* 0x000000030e00788c */ /* 0x000fe2000bf06070 */
[----:B------:R-:W3:Y:S01]  /*f480*/  LDL.LU R14, [R1+0x78] ;  /* 0x00007800010e7983 */ /* 0x000ee20000300800 */
[----:B------:R-:W-:Y:S01]  /*f490*/  IMAD.U32 R5, RZ, RZ, UR14 ;  /* 0x0000000eff057e24 */ /* 0x000fe2000f8e00ff */
[----:B------:R-:W-:Y:S01]  /*f4a0*/  ULDC.64 UR4, c[0x0][0x650] ;  /* 0x0001940000047ab9 */ /* 0x000fe20000000a00 */
[----:B------:R-:W-:Y:S01]  /*f4b0*/  ISETP.GT.U32.AND P1, PT, R8, 0x2, PT ;  /* 0x000000020800780c */ /* 0x000fe20003f24070 */
[----:B------:R-:W-:Y:S01]  /*f4c0*/  BSSY B1, `(.L_x_306) ;  /* 0x0000072000017945 */ /* 0x000fe20003800000 */
[----:B------:R-:W-:Y:S02]  /*f4d0*/  PLOP3.LUT P4, PT, PT, PT, UP0, 0x80, 0x0 ;  /* 0x000000000000781c */ /* 0x000fe40003f8f008 */
[----:B------:R-:W-:-:S02]  /*f4e0*/  ISETP.LT.U32.AND P1, PT, R5, 0x3, P1 ;  /* 0x000000030500780c */ /* 0x000fc40000f21070 */
[----:B------:R-:W-:Y:S01]  /*f4f0*/  PRMT R9, RZ, 0x7610, R9 ;  /* 0x00007610ff097816 */ /* 0x000fe20000000009 */
[----:B------:R-:W0:Y:S01]  /*f500*/  @P5 S2R R3, SR_CgaCtaId ;  /* 0x0000000000035919 */ /* 0x000e220000008800 */
[----:B------:R-:W-:-:S04]  /*f510*/  @P5 MOV R2, 0x400 ;  /* 0x0000040000025802 */ /* 0x000fc80000000f00 */
[----:B0-----:R-:W-:Y:S01]  /*f520*/  @P5 LEA R4, R3, R2, 0x18 ;  /* 0x0000000203045211 */ /* 0x001fe200078ec0ff */
[----:B------:R-:W-:-:S03]  /*f530*/  IMAD.WIDE.U32 R2, R8, -0x55555555, RZ ;  /* 0xaaaaaaab08027825 */ /* 0x000fc600078e00ff */
[----:B------:R0:W-:Y:S02]  /*f540*/  @P5 SYNCS.ARRIVE.TRANS64.A1T0 RZ, [R4+URZ+0x68], RZ ;  /* 0x000068ff04ff59a7 */ /* 0x0001e4000810003f */
[----:B------:R-:W-:Y:S02]  /*f550*/  SHF.R.U32.HI R5, RZ, 0x1, R3 ;  /* 0x00000001ff057819 */ /* 0x000fe40000011603 */
[----:B------:R-:W-:Y:S02]  /*f560*/  SEL R3, RZ, 0x1, !P1 ;  /* 0x00000001ff037807 */ /* 0x000fe40004800000 */
[----:B------:R-:W-:Y:S01]  /*f570*/  PRMT R2, RZ, 0x7610, R2 ;  /* 0x00007610ff027816 */ /* 0x000fe20000000002 */
[----:B------:R-:W-:Y:S01]  /*f580*/  IMAD R8, R5, -0x3, R8 ;  /* 0xfffffffd05087824 */ /* 0x000fe200078e0208 */
[----:B------:R-:W-:Y:S01]  /*f590*/  LOP3.LUT R0, R0, R3, RZ, 0x3c, !PT ;  /* 0x0000000300007212 */ /* 0x000fe200078e3cff */
[----:B0-----:R-:W-:Y:S02]  /*f5a0*/  IMAD.MOV.U32 R4, RZ, RZ, -0x1 ;  /* 0xffffffffff047424 */ /* 0x001fe400078e00ff */
[----:B------:R-:W-:Y:S01]  /*f5b0*/  IMAD.MOV.U32 R3, RZ, RZ, -0x1 ;  /* 0xffffffffff037424 */ /* 0x000fe200078e00ff */
[----:B------:R-:W-:Y:S01]  /*f5c0*/  @P4 LOP3.LUT R0, R0, 0x1, R5, 0x78, !PT ;  /* 0x0000000100004812 */ /* 0x000fe200078e7805 */
[----:B------:R-:W-:Y:S01]  /*f5d0*/  IMAD.MOV.U32 R5, RZ, RZ, -0x1 ;  /* 0xffffffffff057424 */ /* 0x000fe200078e00ff */
[----:B---3--:R-:W-:-:S04]  /*f5e0*/  IADD3 R14, P5, R14, UR16, RZ ;  /* 0x000000100e0e7c10 */ /* 0x008fc8000ffbe0ff */
[----:B--2---:R-:W-:Y:S01]  /*f5f0*/  IADD3.X R15, R15, UR13, RZ, P5, !PT ;  /* 0x0000000d0f0f7c10 */ /* 0x004fe2000affe4ff */
[----:B------:R0:W-:Y:S01]  /*f600*/  STL [R1+0x78], R14 ;  /* 0x0000780e01007387 */ /* 0x0001e20000100800 */
[----:B------:R-:W-:-:S03]  /*f610*/  ISETP.GE.U32.AND P1, PT, R14, UR4, PT ;  /* 0x000000040e007c0c */ /* 0x000fc6000bf26070 */
[----:B------:R0:W-:Y:S01]  /*f620*/  STL [R1+0x74], R15 ;  /* 0x0000740f01007387 */ /* 0x0001e20000100800 */
[----:B------:R-:W-:-:S03]  /*f630*/  ISETP.GE.U32.AND.EX P1, PT, R15, UR5, PT, P1 ;  /* 0x000000050f007c0c */ /* 0x000fc6000bf26110 */
[----:B------:R0:W-:Y:S04]  /*f640*/  STL [R1+0x7c], R5 ;  /* 0x00007c0501007387 */ /* 0x0001e80000100800 */
[----:B------:R0:W-:Y:S04]  /*f650*/  STL [R1+0x80], R4 ;  /* 0x0000800401007387 */ /* 0x0001e80000100800 */
[----:B------:R0:W-:Y:S02]  /*f660*/  STL [R1+0x70], R3 ;  /* 0x0000700301007387 */ /* 0x0001e40000100800 */
[----:B------:R-:W-:Y:S05]  /*f670*/  @P1 BRA `(.L_x_307) ;  /* 0x0000000400581947 */ /* 0x000fea0003800000 */
[----:B------:R-:W-:Y:S01]  /*f680*/  ULDC.64 UR4, c[0x0][0x628] ;  /* 0x00018a0000047ab9 */ /* 0x000fe20000000a00 */
[----:B------:R-:W1:Y:S01]  /*f690*/  S2R R12, SR_CTAID.X ;  /* 0x00000000000c7919 */ /* 0x000e620000002500 */
[----:B------:R-:W-:Y:S01]  /*f6a0*/  ISETP.NE.U32.AND P1, PT, RZ, UR4, PT ;  /* 0x00000004ff007c0c */ /* 0x000fe2000bf25070 */
[----:B------:R-:W-:Y:S01]  /*f6b0*/  ULDC UR7, c[0x0][0x630] ;  /* 0x00018c0000077ab9 */ /* 0x000fe20000000800 */
[----:B------:R-:W-:Y:S01]  /*f6c0*/  IMAD.MOV.U32 R2, RZ, RZ, R14 ;  /* 0x000000ffff027224 */ /* 0x000fe200078e000e */
[----:B------:R-:W2:Y:S01]  /*f6d0*/  S2R R10, SR_CTAID.Y ;  /* 0x00000000000a7919 */ /* 0x000ea20000002600 */
[----:B------:R-:W-:Y:S01]  /*f6e0*/  ISETP.NE.AND.EX P1, PT, RZ, UR5, PT, P1 ;  /* 0x00000005ff007c0c */ /* 0x000fe2000bf25310 */
[----:B0-----:R-:W-:-:S12]  /*f6f0*/  IMAD.MOV.U32 R3, RZ, RZ, R15 ;  /* 0x000000ffff037224 */ /* 0x001fd800078e000f */
[----:B------:R-:W-:Y:S05]  /*f700*/  @!P1 BRA `(.L_x_308) ;  /* 0x0000000000289947 */ /* 0x000fea0003800000 */
[----:B------:R-:W-:Y:S02]  /*f710*/  ULDC UR6, c[0x0][0x634] ;  /* 0x00018d0000067ab9 */ /* 0x000fe40000000800 */
[----:B------:R-:W-:-:S05]  /*f720*/  IADD3 R7, P1, R14, UR6, RZ ;  /* 0x000000060e077c10 */ /* 0x000fca000ff3e0ff */
[----:B------:R-:W-:-:S04]  /*f730*/  IMAD.X R11, RZ, RZ, R15, P1 ;  /* 0x000000ffff0b7224 */ /* 0x000fc800008e060f */
[----:B------:R-:W-:-:S04]  /*f740*/  IMAD.WIDE.U32 R4, R11, UR4, RZ ;  /* 0x000000040b047c25 */ /* 0x000fc8000f8e00ff */
[----:B------:R-:W-:-:S04]  /*f750*/  IMAD.WIDE.U32 R4, P1, R7, UR5, R4 ;  /* 0x0000000507047c25 */ /* 0x000fc8000f820004 */
[----:B------:R-:W-:-:S04]  /*f760*/  IMAD.WIDE.U32 R6, R7, UR4, RZ ;  /* 0x0000000407067c25 */ /* 0x000fc8000f8e00ff */
[----:B------:R-:W-:Y:S01]  /*f770*/  IMAD.X R3, RZ, RZ, RZ, P1 ;  /* 0x000000ffff037224 */ /* 0x000fe200008e06ff */
[----:B------:R-:W-:Y:S01]  /*f780*/  IADD3 RZ, P1, R7, R4, RZ ;  /* 0x0000000407ff7210 */ /* 0x000fe20007f3e0ff */
[----:B------:R-:W-:-:S04]  /*f790*/  IMAD.MOV.U32 R2, RZ, RZ, R5 ;  /* 0x000000ffff027224 */ /* 0x000fc800078e0005 */
[----:B------:R-:W-:-:S08]  /*f7a0*/  IMAD.WIDE.U32.X R2, R11, UR5, R2, P1 ;  /* 0x000000050b027c25 */ /* 0x000fd000088e0402 */
.L_x_308:
[--C-:B------:R-:W-:Y:S01]  /*f7b0*/  SHF.R.U64 R11, R2, UR7, R3.reuse ;  /* 0x00000007020b7c19 */ /* 0x100fe20008001203 */
[----:B------:R-:W-:Y:S01]  /*f7c0*/  ULDC.64 UR4, c[0x0][0x620] ;  /* 0x0001880000047ab9 */ /* 0x000fe20000000a00 */
[----:B------:R-:W-:Y:S01]  /*f7d0*/  SHF.R.U32.HI R2, RZ, UR7, R3 ;  /* 0x00000007ff027c19 */ /* 0x000fe20008011603 */
[----:B------:R-:W-:Y:S01]  /*f7e0*/  IMAD.MOV.U32 R3, RZ, RZ, R15 ;  /* 0x000000ffff037224 */ /* 0x000fe200078e000f */
[----:B------:R-:W-:Y:S01]  /*f7f0*/  IADD3 R5, P1, RZ, -R11, RZ ;  /* 0x8000000bff057210 */ /* 0x000fe20007f3e0ff */
[----:B------:R-:W0:Y:S01]  /*f800*/  LDC R7, c[0x0][0x144] ;  /* 0x00005100ff077b82 */ /* 0x000e220000000800 */
[----:B-1----:R-:W-:Y:S01]  /*f810*/  I2FP.F32.U32 R6, R12 ;  /* 0x0000000c00067245 */ /* 0x002fe20000201000 */
[----:B------:R-:W-:Y:S01]  /*f820*/  ULDC.64 UR8, c[0x0][0x640] ;  /* 0x0001900000087ab9 */ /* 0x000fe20000000a00 */
[----:B------:R-:W-:Y:S01]  /*f830*/  ULDC UR6, c[0x0][0x608] ;  /* 0x0001820000067ab9 */ /* 0x000fe20000000800 */
[----:B------:R-:W-:Y:S01]  /*f840*/  IMAD.X R2, RZ, RZ, ~R2, P1 ;  /* 0x000000ffff027224 */ /* 0x000fe200008e0e02 */
[----:B------:R-:W-:-:S03]  /*f850*/  ISETP.NE.U32.AND P1, PT, RZ, UR8, PT ;  /* 0x00000008ff007c0c */ /* 0x000fc6000bf25070 */
[----:B------:R-:W-:Y:S01]  /*f860*/  IMAD R4, R2, UR4, RZ ;  /* 0x0000000402047c24 */ /* 0x000fe2000f8e02ff */
[----:B------:R-:W1:Y:S01]  /*f870*/  LDC R15, c[0x0][0x148] ;  /* 0x00005200ff0f7b82 */ /* 0x000e620000000800 */
[----:B------:R-:W-:Y:S01]  /*f880*/  IMAD.MOV.U32 R2, RZ, RZ, R14 ;  /* 0x000000ffff027224 */ /* 0x000fe200078e000e */
[----:B------:R-:W-:-:S03]  /*f890*/  ISETP.NE.AND.EX P1, PT, RZ, UR9, PT, P1 ;  /* 0x00000009ff007c0c */ /* 0x000fc6000bf25310 */
[----:B------:R-:W-:Y:S01]  /*f8a0*/  IMAD.WIDE.U32 R2, R5, UR4, R2 ;  /* 0x0000000405027c25 */ /* 0x000fe2000f8e0002 */
[----:B------:R-:W-:-:S03]  /*f8b0*/  ULDC UR4, c[0x0][0x150] ;  /* 0x0000540000047ab9 */ /* 0x000fc60000000800 */
[----:B------:R-:W-:Y:S01]  /*f8c0*/  FMUL R6, R6, UR4 ;  /* 0x0000000406067c20 */ /* 0x000fe20008400000 */
[----:B------:R-:W-:Y:S01]  /*f8d0*/  IMAD R5, R5, UR5, R4 ;  /* 0x0000000505057c24 */ /* 0x000fe2000f8e0204 */
[----:B------:R-:W-:Y:S01]  /*f8e0*/  ULDC UR4, c[0x0][0x618] ;  /* 0x0001860000047ab9 */ /* 0x000fe20000000800 */
[----:B------:R-:W-:Y:S02]  /*f8f0*/  ULDC UR5, c[0x0][0x154] ;  /* 0x0000550000057ab9 */ /* 0x000fe40000000800 */
[----:B------:R-:W-:Y:S01]  /*f900*/  IMAD.IADD R3, R3, 0x1, R5 ;  /* 0x0000000103037824 */ /* 0x000fe200078e0205 */
[----:B------:R-:W3:Y:S04]  /*f910*/  F2I.U32.TRUNC.NTZ R6, R6 ;  /* 0x0000000600067305 */ /* 0x000ee8000020f000 */
[----:B------:R-:W-:-:S02]  /*f920*/  SHF.R.U64 R13, R2, UR4, R3 ;  /* 0x00000004020d7c19 */ /* 0x000fc40008001203 */
[----:B--2---:R-:W-:-:S05]  /*f930*/  I2FP.F32.U32 R2, R10 ;  /* 0x0000000a00027245 */ /* 0x004fca0000201000 */
[----:B------:R-:W-:Y:S01]  /*f940*/  FMUL R4, R2, UR5 ;  /* 0x0000000502047c20 */ /* 0x000fe20008400000 */
[----:B------:R-:W-:Y:S01]  /*f950*/  SHF.R.U32.HI R2, RZ, UR4, R3 ;  /* 0x00000004ff027c19 */ /* 0x000fe20008011603 */
[----:B------:R-:W-:Y:S02]  /*f960*/  ULDC UR4, c[0x0][0x658] ;  /* 0x0001960000047ab9 */ /* 0x000fe40000000800 */
[----:B------:R2:W4:Y:S01]  /*f970*/  F2I.U32.TRUNC.NTZ R18, R4 ;  /* 0x0000000400127305 */ /* 0x000522000020f000 */
[----:B------:R-:W-:Y:S01]  /*f980*/  SHF.R.U64 R16, R13, UR6, R2 ;  /* 0x000000060d107c19 */ /* 0x000fe20008001202 */
[----:B---3--:R-:W-:Y:S01]  /*f990*/  IMAD.MOV R6, RZ, RZ, -R6 ;  /* 0x000000ffff067224 */ /* 0x008fe200078e0a06 */
[----:B------:R-:W-:-:S03]  /*f9a0*/  SHF.R.U32.HI R3, RZ, UR6, R2 ;  /* 0x00000006ff037c19 */ /* 0x000fc60008011602 */
[----:B0-----:R-:W-:Y:S01]  /*f9b0*/  IMAD R12, R7, R6, R12 ;  /* 0x00000006070c7224 */ /* 0x001fe200078e020c */
[--C-:B------:R-:W-:Y:S02]  /*f9c0*/  SHF.R.U64 R14, R16, UR4, R3.reuse ;  /* 0x00000004100e7c19 */ /* 0x100fe40008001203 */
[----:B------:R-:W-:-:S03]  /*f9d0*/  SHF.R.U32.HI R3, RZ, UR4, R3 ;  /* 0x00000004ff037c19 */ /* 0x000fc60008011603 */
[----:B------:R-:W-:Y:S01]  /*f9e0*/  IMAD.MOV.U32 R2, RZ, RZ, R14 ;  /* 0x000000ffff027224 */ /* 0x000fe200078e000e */
[----:B--2-4-:R-:W-:Y:S06]  /*f9f0*/  @!P1 BRA `(.L_x_309) ;  /* 0x0000000000289947 */ /* 0x014fec0003800000 */
        /* <DEDUP_REMOVED lines=10> */
.L_x_309:
[----:B------:R-:W-:Y:S01]  /*faa0*/  ULDC UR4, c[0x0][0x648] ;  /* 0x0001920000047ab9 */ /* 0x000fe20000000800 */
[----:B------:R-:W-:Y:S01]  /*fab0*/  IMAD.MOV R18, RZ, RZ, -R18 ;  /* 0x000000ffff127224 */ /* 0x000fe200078e0a12 */
[----:B------:R-:W-:Y:S01]  /*fac0*/  SHF.R.U64 R3, R2, UR4, R3 ;  /* 0x0000000402037c19 */ /* 0x000fe20008001203 */
[----:B------:R-:W-:Y:S01]  /*fad0*/  ULDC UR4, c[0x0][0x638] ;  /* 0x00018e0000047ab9 */ /* 0x000fe20000000800 */
[----:B------:R-:W-:Y:S01]  /*fae0*/  LOP3.LUT R2, R16, UR21, RZ, 0xc0, !PT ;  /* 0x0000001510027c12 */ /* 0x000fe2000f8ec0ff */
[----:B-1----:R-:W-:Y:S01]  /*faf0*/  @P2 IMAD R12, R15, R18, R10 ;  /* 0x000000120f0c2224 */ /* 0x002fe200078e020a */
[----:B------:R-:W-:Y:S01]  /*fb00*/  LOP3.LUT R13, R13, UR20, RZ, 0xc0, !PT ;  /* 0x000000140d0d7c12 */ /* 0x000fe2000f8ec0ff */
[----:B------:R-:W-:Y:S01]  /*fb10*/  IMAD.MOV R5, RZ, RZ, -R3 ;  /* 0x000000ffff057224 */ /* 0x000fe200078e0a03 */
[----:B------:R-:W-:Y:S01]  /*fb20*/  ULDC UR5, c[0x0][0x610] ;  /* 0x0001840000057ab9 */ /* 0x000fe20000000800 */
[----:B------:R-:W-:Y:S02]  /*fb30*/  IMAD R3, R3, UR22, R2 ;  /* 0x0000001603037c24 */ /* 0x000fe4000f8e0202 */
[----:B------:R-:W-:Y:S01]  /*fb40*/  IMAD R14, R5, UR4, R14 ;  /* 0x00000004050e7c24 */ /* 0x000fe2000f8e020e */
[----:B------:R-:W-:Y:S01]  /*fb50*/  ULDC UR4, c[0x0][0x600] ;  /* 0x0001800000047ab9 */ /* 0x000fe20000000800 */
[----:B------:R-:W-:-:S02]  /*fb60*/  IMAD R3, R3, UR5, R12 ;  /* 0x0000000503037c24 */ /* 0x000fc4000f8e020c */
[----:B------:R-:W-:Y:S02]  /*fb70*/  IMAD R14, R14, UR4, R13 ;  /* 0x000000040e0e7c24 */ /* 0x000fe4000f8e020d */
[----:B------:R-:W-:-:S03]  /*fb80*/  IMAD.MOV.U32 R2, RZ, RZ, 0x1 ;  /* 0x00000001ff027424 */ /* 0x000fc600078e00ff */
[----:B------:R-:W-:Y:S02]  /*fb90*/  SEL R4, R14, R3, !P2 ;  /* 0x000000030e047207 */ /* 0x000fe40005000000 */
[----:B------:R-:W-:-:S03]  /*fba0*/  SEL R3, R3, R14, !P2 ;  /* 0x0000000e03037207 */ /* 0x000fc60005000000 */
[----:B------:R1:W-:Y:S04]  /*fbb0*/  STL [R1+0x80], R4 ;  /* 0x0000800401007387 */ /* 0x0003e80000100800 */
[----:B------:R1:W-:Y:S04]  /*fbc0*/  STL [R1+0x70], R11 ;  /* 0x0000700b01007387 */ /* 0x0003e80000100800 */
[----:B------:R1:W-:Y:S02]  /*fbd0*/  STL [R1+0x7c], R3 ;  /* 0x00007c0301007387 */ /* 0x0003e40000100800 */
.L_x_307:
[----:B------:R-:W-:Y:S05]  /*fbe0*/  BSYNC B1 ;  /* 0x0000000000017941 */ /* 0x000fea0003800000 */
.L_x_306:
[----:B------:R-:W-:-:S13]  /*fbf0*/  LOP3.LUT P1, RZ, R2, 0xff, RZ, 0xc0, !PT ;  /* 0x000000ff02ff7812 */ /* 0x000fda000782c0ff */
[----:B------:R-:W-:Y:S05]  /*fc00*/  @P1 BRA `(.L_x_310) ;  /* 0xfffffff4000c1947 */ /* 0x000fea000383ffff */
[----:B------:R-:W-:Y:S05]  /*fc10*/  BSYNC B0 ;  /* 0x0000000000007941 */ /* 0x000fea0003800000 */
.L_x_298:
[----:B------:R-:W-:-:S03]  /*fc20*/  UMOV UR4, 0xffffffff ;  /* 0xffffffff00047882 */ /* 0x000fc60000000000 */
[----:B------:R-:W-:Y:S05]  /*fc30*/  BRA.DIV UR4, `(.L_x_311) ;  /* 0x0000000604347947 */ /* 0x000fea000b800000 */
[----:B------:R-:W-:-:S13]  /*fc40*/  ELECT P0, URZ, PT ;  /* 0x00000000003f782f */ /* 0x000fda0003800000 */
.L_x_326:
[----:B------:R-:W-:Y:S04]  /*fc50*/  BSSY B0, `(.L_x_312) ;  /* 0x0000023000007945 */ /* 0x000fe80003800000 */
[----:B------:R-:W-:Y:S05]  /*fc60*/  @!P0 BRA `(.L_x_313) ;  /* 0x0000000000848947 */ /* 0x000fea0003800000 */
[----:B------:R-:W-:-:S04]  /*fc70*/  ULOP3.LUT UR4, UR15, 0x2, URZ, 0xfc, !UPT ;  /* 0x000000020f047892 */ /* 0x000fc8000f8efc3f */
[----:B------:R-:W-:-:S06]  /*fc80*/  UISETP.NE.AND UP0, UPT, UR4, 0x3, UPT ;  /* 0x000000030400788c */ /* 0x000fcc000bf05270 */
[----:B------:R-:W-:-:S13]  /*fc90*/  PLOP3.LUT P0, PT, PT, PT, UP0, 0x80, 0x0 ;  /* 0x000000000000781c */ /* 0x000fda0003f0f008 */
[----:B------:R-:W-:Y:S05]  /*fca0*/  @!P0 BRA `(.L_x_314) ;  /* 0x0000000000048947 */ /* 0x000fea0003800000 */
[----:B------:R-:W-:Y:S01]  /*fcb0*/  BPT.TRAP 0x1 ;  /* 0x000000040000795c */ /* 0x000fe20000300000 */
.L_x_314:
[----:B01----:R-:W0:Y:S01]  /*fcc0*/  S2R R3, SR_CgaCtaId ;  /* 0x0000000000037919 */ /* 0x003e220000008800 */
[----:B------:R-:W-:-:S04]  /*fcd0*/  MOV R2, 0x400 ;  /* 0x0000040000027802 */ /* 0x000fc80000000f00 */
[----:B0-----:R-:W-:Y:S02]  /*fce0*/  LEA R3, R3, R2, 0x18 ;  /* 0x0000000203037211 */ /* 0x001fe400078ec0ff */
[----:B------:R-:W-:-:S03]  /*fcf0*/  SHF.L.U32 R2, R0, 0x1f, RZ ;  /* 0x0000001f00027819 */ /* 0x000fc600000006ff */
[----:B------:R-:W-:-:S04]  /*fd00*/  VIADD R3, R3, 0x18 ;  /* 0x0000001803037836 */ /* 0x000fc80000000000 */
[C---:B------:R-:W-:Y:S02]  /*fd10*/  IMAD R7, R8.reuse, 0x8, R3 ;  /* 0x0000000808077824 */ /* 0x040fe400078e0203 */
[----:B------:R-:W-:Y:S02]  /*fd20*/  VIADD R8, R8, 0x1 ;  /* 0x0000000108087836 */ /* 0x000fe40000000000 */
[----:B------:R-:W0:Y:S03]  /*fd30*/  SYNCS.PHASECHK.TRANS64.TRYWAIT P0, [R7+URZ], R2 ;  /* 0x00000002070075a7 */ /* 0x000e26000800017f */
[----:B------:R-:W-:-:S04]  /*fd40*/  ISETP.NE.AND P1, PT, R8, 0x3, PT ;  /* 0x000000030800780c */ /* 0x000fc80003f25270 */
[----:B------:R-:W-:Y:S02]  /*fd50*/  SEL R5, RZ, 0x1, P1 ;  /* 0x00000001ff057807 */ /* 0x000fe40000800000 */
[----:B------:R-:W-:Y:S02]  /*fd60*/  SEL R8, R8, RZ, P1 ;  /* 0x000000ff08087207 */ /* 0x000fe40000800000 */
[----:B------:R-:W-:-:S03]  /*fd70*/  LOP3.LUT R5, R0, R5, RZ, 0x3c, !PT ;  /* 0x0000000500057212 */ /* 0x000fc600078e3cff */
[----:B------:R-:W-:Y:S01]  /*fd80*/  IMAD R9, R8, 0x8, R3 ;  /* 0x0000000808097824 */ /* 0x000fe200078e0203 */
[----:B------:R-:W-:Y:S01]  /*fd90*/  SHF.L.U32 R4, R5, 0x1f, RZ ;  /* 0x0000001f05047819 */ /* 0x000fe200000006ff */
[----:B0-----:R-:W-:Y:S06]  /*fda0*/  @!P0 BRA `(.L_x_315) ;  /* 0x0000000000fc8947 */ /* 0x001fec0003800000 */
.L_x_327:
[----:B------:R-:W1:Y:S01]  /*fdb0*/  SYNCS.PHASECHK.TRANS64.TRYWAIT P0, [R9+URZ], R4 ;  /* 0x00000004090075a7 */ /* 0x000e62000800017f */
[----:B------:R-:W-:-:S05]  /*fdc0*/  VIADD R0, R8, 0x1 ;  /* 0x0000000108007836 */ /* 0x000fca0000000000 */
[----:B------:R-:W-:-:S04]  /*fdd0*/  ISETP.NE.AND P1, PT, R0, 0x3, PT ;  /* 0x000000030000780c */ /* 0x000fc80003f25270 */
[----:B0-----:R-:W-:Y:S02]  /*fde0*/  SEL R2, RZ, 0x1, P1 ;  /* 0x00000001ff027807 */ /* 0x001fe40000800000 */
[----:B------:R-:W-:Y:S02]  /*fdf0*/  SEL R0, R0, RZ, P1 ;  /* 0x000000ff00007207 */ /* 0x000fe40000800000 */
[----:B------:R-:W-:Y:S01]  /*fe00*/  LOP3.LUT R2, R5, R2, RZ, 0x3c, !PT ;  /* 0x0000000205027212 */ /* 0x000fe200078e3cff */
[----:B-1----:R-:W-:Y:S06]  /*fe10*/  @!P0 BRA `(.L_x_316) ;  /* 0x0000000000f48947 */ /* 0x002fec0003800000 */
.L_x_328:
[----:B------:R-:W-:Y:S01]  /*fe20*/  IMAD R3, R0, 0x8, R3 ;  /* 0x0000000800037824 */ /* 0x000fe200078e0203 */
[----:B------:R-:W-:-:S07]  /*fe30*/  SHF.L.U32 R0, R2, 0x1f, RZ ;  /* 0x0000001f02007819 */ /* 0x000fce00000006ff */
.L_x_317:
[----:B-1----:R1:W2:Y:S02]  /*fe40*/  SYNCS.PHASECHK.TRANS64.TRYWAIT P0, [R3+URZ], R0 ;  /* 0x00000000030075a7 */ /* 0x0022a4000800017f */
[----:B--2---:R-:W-:Y:S05]  /*fe50*/  @!P0 NANOSLEEP.SYNCS 0x989680 ;  /* 0x009896800000895d */ /* 0x004fea0003900000 */
[----:B------:R-:W2:Y:S02]  /*fe60*/  @!P0 SYNCS.PHASECHK.TRANS64 P0, [R3+URZ], R0 ;  /* 0x00000000030085a7 */ /* 0x000ea4000800007f */
[----:B--2---:R-:W-:Y:S05]  /*fe70*/  @!P0 BRA `(.L_x_317) ;  /* 0xfffffffc00f08947 */ /* 0x004fea000383ffff */
.L_x_313:
[----:B------:R-:W-:Y:S05]  /*fe80*/  BSYNC B0 ;  /* 0x0000000000007941 */ /* 0x000fea0003800000 */
.L_x_312:
[----:B------:R-:W-:Y:S05]  /*fe90*/  EXIT ;  /* 0x000000000000794d */ /* 0x000fea0003800000 */
.L_x_15:
[----:B--2---:R-:W-:-:S04]  /*fea0*/  IMAD.U32 R3, RZ, RZ, UR18 ;  /* 0x00000012ff037e24 */ /* 0x004fc8000f8e00ff */
[----:B------:R2:W3:Y:S03]  /*feb0*/  SYNCS.PHASECHK.TRANS64.TRYWAIT P0, [R3+URZ+-0x8], R0 ;  /* 0xfffff800030075a7 */ /* 0x0004e6000800017f */
[----:B---3--:R-:W-:Y:S05]  /*fec0*/  @!P0 NANOSLEEP.SYNCS 0x989680 ;  /* 0x009896800000895d */ /* 0x008fea0003900000 */
[----:B------:R-:W3:Y:S02]  /*fed0*/  @!P0 SYNCS.PHASECHK.TRANS64 P0, [R3+URZ+-0x8], R0 ;  /* 0xfffff800030085a7 */ /* 0x000ee4000800007f */
[----:B---3--:R-:W-:Y:S05]  /*fee0*/  @!P0 BRA `(.L_x_15) ;  /* 0xfffffffc00ec8947 */ /* 0x008fea000383ffff */
[----:B------:R-:W-:Y:S05]  /*fef0*/  BRA `(.L_x_318) ;  /* 0xffffff1400b07947 */ /* 0x000fea000383ffff */
.L_x_20:
[----:B-1----:R-:W-:-:S04]  /*ff00*/  IMAD.U32 R3, RZ, RZ, UR6 ;  /* 0x00000006ff037e24 */ /* 0x002fc8000f8e00ff */
[----:B------:R1:W2:Y:S03]  /*ff10*/  SYNCS.PHASECHK.TRANS64.TRYWAIT P0, [R3+URZ], R0 ;  /* 0x00000000030075a7 */ /* 0x0002a6000800017f */
[----:B--2---:R-:W-:Y:S05]  /*ff20*/  @!P0 NANOSLEEP.SYNCS 0x989680 ;  /* 0x009896800000895d */ /* 0x004fea0003900000 */
[----:B------:R-:W2:Y:S02]  /*ff30*/  @!P0 SYNCS.PHASECHK.TRANS64 P0, [R3+URZ], R0 ;  /* 0x00000000030085a7 */ /* 0x000ea4000800007f */
[----:B--2---:R-:W-:Y:S05]  /*ff40*/  @!P0 BRA `(.L_x_20) ;  /* 0xfffffffc00ec8947 */ /* 0x004fea000383ffff */
[----:B------:R-:W-:Y:S05]  /*ff50*/  BRA `(.L_x_19) ;  /* 0xffffff2000187947 */ /* 0x000fea000383ffff */
.L_x_26:
[----:B-----5:R2:W-:Y:S02]  /*ff60*/  STL [R1+0x98], R0 ;  /* 0x0000980001007387 */ /* 0x0205e40000100800 */
[----:B--2---:R-:W-:-:S04]  /*ff70*/  IMAD.U32 R0, RZ, RZ, UR9 ;  /* 0x00000009ff007e24 */ /* 0x004fc8000f8e00ff */
[----:B------:R2:W3:Y:S03]  /*ff80*/  SYNCS.PHASECHK.TRANS64.TRYWAIT P0, [R0+URZ], R229 ;  /* 0x000000e5000075a7 */ /* 0x0004e6000800017f */
[----:B---3--:R-:W-:Y:S05]  /*ff90*/  @!P0 NANOSLEEP.SYNCS 0x989680 ;  /* 0x009896800000895d */ /* 0x008fea0003900000 */
[----:B------:R2:W3:Y:S02]  /*ffa0*/  @!P0 SYNCS.PHASECHK.TRANS64 P0, [R0+URZ], R229 ;  /* 0x000000e5000085a7 */ /* 0x0004e4000800007f */
[----:B--2---:R2:W5:Y:S02]  /*ffb0*/  LDL.LU R0, [R1+0x98] ;  /* 0x0000980001007983 */ /* 0x0045640000300800 */
[----:B--23--:R-:W-:Y:S05]  /*ffc0*/  @!P0 BRA `(.L_x_26) ;  /* 0xfffffffc00e48947 */ /* 0x00cfea000383ffff */
[----:B------:R-:W-:Y:S05]  /*ffd0*/  BRA `(.L_x_25) ;  /* 0xffffff3000b07947 */ /* 0x000fea000383ffff */
.L_x_34:
[----:B-1----:R-:W-:-:S04]  /*ffe0*/  IMAD.U32 R25, RZ, RZ, UR18 ;  /* 0x00000012ff197e24 */ /* 0x002fc8000f8e00ff */
[----:B------:R1:W3:Y:S03]  /*fff0*/  SYNCS.PHASECHK.TRANS64.TRYWAIT P0, [R25+URZ+0x8], R24 ;  /* 0x00000818190075a7 */ /* 0x0002e6000800017f */
[----:B---3--:R-:W-:Y:S05]  /*10000*/  @!P0 NANOSLEEP.SYNCS 0x989680 ;  /* 0x009896800000895d */ /* 0x008fea0003900000 */
[----:B------:R-:W3:Y:S02]  /*10010*/  @!P0 SYNCS.PHASECHK.TRANS64 P0, [R25+URZ+0x8], R24 ;  /* 0x00000818190085a7 */ /* 0x000ee4000800007f */
[----:B---3--:R-:W-:Y:S05]  /*10020*/  @!P0 BRA `(.L_x_34) ;  /* 0xfffffffc00ec8947 */ /* 0x008fea000383ffff */
[----:B------:R-:W-:Y:S05]  /*10030*/  BRA `(.L_x_319) ;  /* 0xffffff5400907947 */ /* 0x000fea000383ffff */
.L_x_299:
[----:B------:R-:W-:Y:S01]  /*10040*/  BSSY B1, `(.L_x_320) ;  /* 0x0000006000017945 */ /* 0x000fe20003800000 */
[----:B------:R-:W-:-:S07]  /*10050*/  IMAD.MOV.U32 R2, RZ, RZ, -0x1 ;  /* 0xffffffffff027424 */ /* 0x000fce00078e00ff */
[----:B------:R-:W-:Y:S05]  /*10060*/  WARPSYNC.COLLECTIVE R2, `(.L_x_321) ;  /* 0x00000000020c7348 */ /* 0x000fea0003c00000 */
[----:B------:R-:W-:Y:S02]  /*10070*/  ELECT P1, UR62, PT ;  /* 0x00000000003e782f */ /* 0x000fe40003820000 */
[----:B------:R-:W-:Y:S01]  /*10080*/  MOV R2, UR62 ;  /* 0x0000003e00027c02 */ /* 0x000fe20008000f00 */
[----:B------:R-:W-:Y:S10]  /*10090*/  ENDCOLLECTIVE ;  /* 0x000000000000791b */ /* 0x000ff40003800000 */
.L_x_321:
[----:B------:R-:W-:Y:S05]  /*100a0*/  BSYNC B1 ;  /* 0x0000000000017941 */ /* 0x000fea0003800000 */
.L_x_320:
[----:B------:R-:W-:Y:S05]  /*100b0*/  BRA `(.L_x_322) ;  /* 0xffffffec00ec7947 */ /* 0x000fea000383ffff */
.L_x_302:
[----:B-1----:R1:W2:Y:S02]  /*100c0*/  SYNCS.PHASECHK.TRANS64.TRYWAIT P1, [R11+URZ+0x18], R4 ;  /* 0x000018040b0075a7 */ /* 0x0022a4000802017f */
[----:B--2---:R-:W-:Y:S05]  /*100d0*/  @!P1 NANOSLEEP.SYNCS 0x989680 ;  /* 0x009896800000995d */ /* 0x004fea0003900000 */
[----:B------:R-:W2:Y:S02]  /*100e0*/  @!P1 SYNCS.PHASECHK.TRANS64 P1, [R11+URZ+0x18], R4 ;  /* 0x000018040b0095a7 */ /* 0x000ea4000802007f */
[----:B--2---:R-:W-:Y:S05]  /*100f0*/  @!P1 BRA `(.L_x_302) ;  /* 0xfffffffc00f09947 */ /* 0x004fea000383ffff */
[----:B------:R-:W-:Y:S05]  /*10100*/  BRA `(.L_x_323) ;  /* 0xfffffff000287947 */ /* 0x000fea000383ffff */
.L_x_311:
[----:B------:R-:W-:Y:S01]  /*10110*/  BSSY B0, `(.L_x_324) ;  /* 0x0000006000007945 */ /* 0x000fe20003800000 */
[----:B------:R-:W-:-:S07]  /*10120*/  IMAD.MOV.U32 R2, RZ, RZ, -0x1 ;  /* 0xffffffffff027424 */ /* 0x000fce00078e00ff */
[----:B01----:R-:W-:Y:S05]  /*10130*/  WARPSYNC.COLLECTIVE R2, `(.L_x_325) ;  /* 0x00000000020c7348 */ /* 0x003fea0003c00000 */
[----:B------:R-:W-:Y:S02]  /*10140*/  ELECT P1, UR62, PT ;  /* 0x00000000003e782f */ /* 0x000fe40003820000 */
[----:B------:R-:W-:Y:S01]  /*10150*/  MOV R2, UR62 ;  /* 0x0000003e00027c02 */ /* 0x000fe20008000f00 */
[----:B01----:R-:W-:Y:S10]  /*10160*/  ENDCOLLECTIVE ;  /* 0x000000000000791b */ /* 0x003ff40003800000 */
.L_x_325:
[----:B------:R-:W-:Y:S05]  /*10170*/  BSYNC B0 ;  /* 0x0000000000007941 */ /* 0x000fea0003800000 */
.L_x_324:
[----:B------:R-:W-:Y:S01]  /*10180*/  PLOP3.LUT P0, PT, P1, PT, PT, 0x80, 0x0 ;  /* 0x000000000000781c */ /* 0x000fe20000f0f070 */
[----:B------:R-:W-:-:S12]  /*10190*/  BRA `(.L_x_326) ;  /* 0xfffffff800ac7947 */ /* 0x000fd8000383ffff */
.L_x_315:
[----:B0-----:R0:W1:Y:S02]  /*101a0*/  SYNCS.PHASECHK.TRANS64.TRYWAIT P0, [R7+URZ], R2 ;  /* 0x00000002070075a7 */ /* 0x001064000800017f */
[----:B-1----:R-:W-:Y:S05]  /*101b0*/  @!P0 NANOSLEEP.SYNCS 0x989680 ;  /* 0x009896800000895d */ /* 0x002fea0003900000 */
[----:B------:R-:W1:Y:S02]  /*101c0*/  @!P0 SYNCS.PHASECHK.TRANS64 P0, [R7+URZ], R2 ;  /* 0x00000002070085a7 */ /* 0x000e64000800007f */
[----:B-1----:R-:W-:Y:S05]  /*101d0*/  @!P0 BRA `(.L_x_315) ;  /* 0xfffffffc00f08947 */ /* 0x002fea000383ffff */
[----:B------:R-:W-:Y:S05]  /*101e0*/  BRA `(.L_x_327) ;  /* 0xfffffff800f07947 */ /* 0x000fea000383ffff */
.L_x_316:
[----:B0-----:R0:W1:Y:S02]  /*101f0*/  SYNCS.PHASECHK.TRANS64.TRYWAIT P0, [R9+URZ], R4 ;  /* 0x00000004090075a7 */ /* 0x001064000800017f */
[----:B-1----:R-:W-:Y:S05]  /*10200*/  @!P0 NANOSLEEP.SYNCS 0x989680 ;  /* 0x009896800000895d */ /* 0x002fea0003900000 */
[----:B------:R-:W1:Y:S02]  /*10210*/  @!P0 SYNCS.PHASECHK.TRANS64 P0, [R9+URZ], R4 ;  /* 0x00000004090085a7 */ /* 0x000e64000800007f */
[----:B-1----:R-:W-:Y:S05]  /*10220*/  @!P0 BRA `(.L_x_316) ;  /* 0xfffffffc00f08947 */ /* 0x002fea000383ffff */
[----:B------:R-:W-:Y:S05]  /*10230*/  BRA `(.L_x_328) ;  /* 0xfffffff800f87947 */ /* 0x000fea000383ffff */
.L_x_329:
[----:B------:R-:W-:-:S00]  /*10240*/  BRA `(.L_x_329) ;  /* 0xfffffffc00fc7947 */ /* 0x000fc0000383ffff */
[----:B------:R-:W-:-:S00]  /*10250*/  NOP ;  /* 0x0000000000007918 */ /* 0x000fc00000000000 */
        /* <DEDUP_REMOVED lines=10> */
.L_x_330:


//--------------------- .nv.shared._ZN7cutlass13device_kernelINS_4gemm6kernel13GemmUniversalIN4cute5tupleIJiiiiEEENS1_10collective13CollectiveMmaINS1_37MainloopSm90TmaGmmaWarpSpecializedFP8ILi3ENS5_IJNS4_1CILi1EEESB_SB_EEENS1_32KernelTmaWarpSpecializedPingpongEEENS5_IJNSA_ILi64EEENSA_ILi256EEENSA_ILi128EEEEEENS_12float_e4m3_tENS5_IJlSB_lEEESJ_SK_NS4_8TiledMMAINS4_8MMA_AtomIJNS4_4SM904GMMA31MMA_64x256x32_F32E4M3E4M3_SS_TNILNSO_7ScaleInE1ELSQ_1EEEEEENS4_6LayoutISC_NS5_IJNSA_ILi0EEESU_SU_EEEEENS5_IJNS4_10UnderscoreESX_SX_EEEEENS4_13SM90_TMA_LOADENS4_14ComposedLayoutINS4_7SwizzleILi3ELi4ELi3EEENS4_18smem_ptr_flag_bitsILi8EEENST_INS5_IJNSA_ILi8EEESH_EEENS5_IJSH_SB_EEEEEEEvNS4_8identityES10_S1A_vS1B_EENS_8epilogue10collective6detail29Sm90TmaWarpSpecializedAdapterINS1E_15DefaultEpilogueISJ_SK_SK_NS1D_6thread17LinearCombinationISJ_Li1EffLNS1I_9ScaleType4KindE0ELNS_15FloatRoundStyleE2ESJ_EENS1_15EpilogueDefaultEEEEEvvEEEEvNT_6ParamsE --------------------------
	.section	.nv.shared._ZN7cutlass13device_kernelINS_4gemm6kernel13GemmUniversalIN4cute5tupleIJiiiiEEENS1_10collective13CollectiveMmaINS1_37MainloopSm90TmaGmmaWarpSpecializedFP8ILi3ENS5_IJNS4_1CILi1EEESB_SB_EEENS1_32KernelTmaWarpSpecializedPingpongEEENS5_IJNSA_ILi64EEENSA_ILi256EEENSA_ILi128EEEEEENS_12float_e4m3_tENS5_IJlSB_lEEESJ_SK_NS4_8TiledMMAINS4_8MMA_AtomIJNS4_4SM904GMMA31MMA_64x256x32_F32E4M3E4M3_SS_TNILNSO_7ScaleInE1ELSQ_1EEEEEENS4_6LayoutISC_NS5_IJNSA_ILi0EEESU_SU_EEEEENS5_IJNS4_10UnderscoreESX_SX_EEEEENS4_13SM90_TMA_LOADENS4_14ComposedLayoutINS4_7SwizzleILi3ELi4ELi3EEENS4_18smem_ptr_flag_bitsILi8EEENST_INS5_IJNSA_ILi8EEESH_EEENS5_IJSH_SB_EEEEEEEvNS4_8identityES10_S1A_vS1B_EENS_8epilogue10collective6detail29Sm90TmaWarpSpecializedAdapterINS1E_15DefaultEpilogueISJ_SK_SK_NS1D_6thread17LinearCombinationISJ_Li1EffLNS1I_9ScaleType4KindE0ELNS_15FloatRoundStyleE2ESJ_EENS1_15EpilogueDefaultEEEEEvvEEEEvNT_6ParamsE,"aw",@nobits
	.sectionflags	@""
	.align	16
	.zero		1024


//--------------------- .nv.shared.reserved.0     --------------------------
	.section	.nv.shared.reserved.0,"aw",@nobits
	.weak		__nv_reservedSMEM_offset_0_alias
	.size		__nv_reservedSMEM_offset_0_alias, 0, 0
	.other		__nv_reservedSMEM_offset_0_alias,@"STO_CUDA_RESERVED_SHARED STV_DEFAULT"
__nv_reservedSMEM_offset_0_alias:
	.zero		0


//--------------------- .nv.global                --------------------------
	.section	.nv.global,"aw",@nobits
.nv.global:
	.type		_ZN39_INTERNAL_5977b0ad_4_k_cu_be56b491_28734cute1_E,@object
	.size		_ZN39_INTERNAL_5977b0ad_4_k_cu_be56b491_28734cute1_E,(_ZN39_INTERNAL_5977b0ad_4_k_cu_be56b491_28734cuda3std3__45__cpo6cbeginE - _ZN39_INTERNAL_5977b0ad_4_k_cu_be56b491_28734cute1_E)
_ZN39_INTERNAL_5977b0ad_4_k_cu_be56b491_28734cute1_E:
	.zero		1
	.type		_ZN39_INTERNAL_5977b0ad_4_k_cu_be56b491_28734cuda3std3__45__cpo6cbeginE,@object
	.size		_ZN39_INTERNAL_5977b0ad_4_k_cu_be56b491_28734cuda3std3__45__cpo6cbeginE,(_ZN39_INTERNAL_5977b0ad_4_k_cu_be56b491_28734cuda3std3__48in_placeE - _ZN39_INTERNAL_5977b0ad_4_k_cu_be56b491_28734cuda3std3__45__cpo6cbeginE)
_ZN39_INTERNAL_5977b0ad_4_k_cu_be56b491_28734cuda3std3__45__cpo6cbeginE:
	.zero		1
	.type		_ZN39_INTERNAL_5977b0ad_4_k_cu_be56b491_28734cuda3std3__48in_placeE,@object
	.size		_ZN39_INTERNAL_5977b0ad_4_k_cu_be56b491_28734cuda3std3__48in_placeE,(_ZN39_INTERNAL_5977b0ad_4_k_cu_be56b491_28734cuda3std6ranges3__45__cpo9iter_moveE - _ZN39_INTERNAL_5977b0ad_4_k_cu_be56b491_28734cuda3std3__48in_placeE)
_ZN39_INTERNAL_5977b0ad_4_k_cu_be56b491_28734cuda3std3__48in_placeE:
	.zero		1
	.type		_ZN39_INTERNAL_5977b0ad_4_k_cu_be56b491_28734cuda3std6ranges3__45__cpo9iter_moveE,@object
	.size		_ZN39_INTERNAL_5977b0ad_4_k_cu_be56b491_28734cuda3std6ranges3__45__cpo9iter_moveE,(_ZN39_INTERNAL_5977b0ad_4_k_cu_be56b491_28734cuda3std3__45__cpo5beginE - _ZN39_INTERNAL_5977b0ad_4_k_cu_be56b491_28734cuda3std6ranges3__45__cpo9iter_moveE)
_ZN39_INTERNAL_5977b0ad_4_k_cu_be56b491_28734cuda3std6ranges3__45__cpo9iter_moveE:
	.zero		1
	.type		_ZN39_INTERNAL_5977b0ad_4_k_cu_be56b491_28734cuda3std3__45__cpo5beginE,@object
	.size		_ZN39_INTERNAL_5977b0ad_4_k_cu_be56b491_28734cuda3std3__45__cpo5beginE,(_ZN39_INTERNAL_5977b0ad_4_k_cu_be56b491_28734cuda3std3__441_GLOBAL__N__5977b0ad_4_k_cu_be56b491_28736ignoreE - _ZN39_INTERNAL_5977b0ad_4_k_cu_be56b491_28734cuda3std3__45__cpo5beginE)
_ZN39_INTERNAL_5977b0ad_4_k_cu_be56b491_28734cuda3std3__45__cpo5beginE:
	.zero		1
	.type		_ZN39_INTERNAL_5977b0ad_4_k_cu_be56b491_28734cuda3std3__441_GLOBAL__N__5977b0ad_4_k_cu_be56b491_28736ignoreE,@object
	.size		_ZN39_INTERNAL_5977b0ad_4_k_cu_be56b491_28734cuda3std3__441_GLOBAL__N__5977b0ad_4_k_cu_be56b491_28736ignoreE,(_ZN39_INTERNAL_5977b0ad_4_k_cu_be56b491_28734cute7productE - _ZN39_INTERNAL_5977b0ad_4_k_cu_be56b491_28734cuda3std3__441_GLOBAL__N__5977b0ad_4_k_cu_be56b491_28736ignoreE)
_ZN39_INTERNAL_5977b0ad_4_k_cu_be56b491_28734cuda3std3__441_GLOBAL__N__5977b0ad_4_k_cu_be56b491_28736ignoreE:
	.zero		1
	.type		_ZN39_INTERNAL_5977b0ad_4_k_cu_be56b491_28734cute7productE,@object
	.size		_ZN39_INTERNAL_5977b0ad_4_k_cu_be56b491_28734cute7productE,(_ZN39_INTERNAL_5977b0ad_4_k_cu_be56b491_28734cuda3std3__45__cpo3endE - _ZN39_INTERNAL_5977b0ad_4_k_cu_be56b491_28734cute7productE)
_ZN39_INTERNAL_5977b0ad_4_k_cu_be56b491_28734cute7productE:
	.zero		1
	.type		_ZN39_INTERNAL_5977b0ad_4_k_cu_be56b491_28734cuda3std3__45__cpo3endE,@object
	.size		_ZN39_INTERNAL_5977b0ad_4_k_cu_be56b491_28734cuda3std3__45__cpo3endE,(_ZN39_INTERNAL_5977b0ad_4_k_cu_be56b491_28734cuda3std3__419piecewise_constructE - _ZN39_INTERNAL_5977b0ad_4_k_cu_be56b491_28734cuda3std3__45__cpo3endE)
_ZN39_INTERNAL_5977b0ad_4_k_cu_be56b491_28734cuda3std3__45__cpo3endE:
	.zero		1
	.type		_ZN39_INTERNAL_5977b0ad_4_k_cu_be56b491_28734cuda3std3__419piecewise_constructE,@object
	.size		_ZN39_INTERNAL_5977b0ad_4_k_cu_be56b491_28734cuda3std3__419piecewise_constructE,(_ZN39_INTERNAL_5977b0ad_4_k_cu_be56b491_28734cuda3std3__45__cpo4cendE - _ZN39_INTERNAL_5977b0ad_4_k_cu_be56b491_28734cuda3std3__419piecewise_constructE)
_ZN39_INTERNAL_5977b0ad_4_k_cu_be56b491_28734cuda3std3__419piecewise_constructE:
	.zero		1
	.type		_ZN39_INTERNAL_5977b0ad_4_k_cu_be56b491_28734cuda3std3__45__cpo4cendE,@object
	.size		_ZN39_INTERNAL_5977b0ad_4_k_cu_be56b491_28734cuda3std3__45__cpo4cendE,(_ZN39_INTERNAL_5977b0ad_4_k_cu_be56b491_28734cuda3std6ranges3__45__cpo4swapE - _ZN39_INTERNAL_5977b0ad_4_k_cu_be56b491_28734cuda3std3__45__cpo4cendE)
_ZN39_INTERNAL_5977b0ad_4_k_cu_be56b491_28734cuda3std3__45__cpo4cendE:
	.zero		1
	.type		_ZN39_INTERNAL_5977b0ad_4_k_cu_be56b491_28734cuda3std6ranges3__45__cpo4swapE,@object
	.size		_ZN39_INTERNAL_5977b0ad_4_k_cu_be56b491_28734cuda3std6ranges3__45__cpo4swapE,(.L_7 - _ZN39_INTERNAL_5977b0ad_4_k_cu_be56b491_28734cuda3std6ranges3__45__cpo4swapE)
_ZN39_INTERNAL_5977b0ad_4_k_cu_be56b491_28734cuda3std6ranges3__45__cpo4swapE:
	.zero		1
.L_7:


//--------------------- .nv.constant0._ZN7cutlass13device_kernelINS_4gemm6kernel13GemmUniversalIN4cute5tupleIJiiiiEEENS1_10collective13CollectiveMmaINS1_37MainloopSm90TmaGmmaWarpSpecializedFP8ILi3ENS5_IJNS4_1CILi1EEESB_SB_EEENS1_32KernelTmaWarpSpecializedPingpongEEENS5_IJNSA_ILi64EEENSA_ILi256EEENSA_ILi128EEEEEENS_12float_e4m3_tENS5_IJlSB_lEEESJ_SK_NS4_8TiledMMAINS4_8MMA_AtomIJNS4_4SM904GMMA31MMA_64x256x32_F32E4M3E4M3_SS_TNILNSO_7ScaleInE1ELSQ_1EEEEEENS4_6LayoutISC_NS5_IJNSA_ILi0EEESU_SU_EEEEENS5_IJNS4_10UnderscoreESX_SX_EEEEENS4_13SM90_TMA_LOADENS4_14ComposedLayoutINS4_7SwizzleILi3ELi4ELi3EEENS4_18smem_ptr_flag_bitsILi8EEENST_INS5_IJNSA_ILi8EEESH_EEENS5_IJSH_SB_EEEEEEEvNS4_8identityES10_S1A_vS1B_EENS_8epilogue10collective6detail29Sm90TmaWarpSpecializedAdapterINS1E_15DefaultEpilogueISJ_SK_SK_NS1D_6thread17LinearCombinationISJ_Li1EffLNS1I_9ScaleType4KindE0ELNS_15FloatRoundStyleE2ESJ_EENS1_15EpilogueDefaultEEEEEvvEEEEvNT_6ParamsE --------------------------
	.section	.nv.constant0._ZN7cutlass13device_kernelINS_4gemm6kernel13GemmUniversalIN4cute5tupleIJiiiiEEENS1_10collective13CollectiveMmaINS1_37MainloopSm90TmaGmmaWarpSpecializedFP8ILi3ENS5_IJNS4_1CILi1EEESB_SB_EEENS1_32KernelTmaWarpSpecializedPingpongEEENS5_IJNSA_ILi64EEENSA_ILi256EEENSA_ILi128EEEEEENS_12float_e4m3_tENS5_IJlSB_lEEESJ_SK_NS4_8TiledMMAINS4_8MMA_AtomIJNS4_4SM904GMMA31MMA_64x256x32_F32E4M3E4M3_SS_TNILNSO_7ScaleInE1ELSQ_1EEEEEENS4_6LayoutISC_NS5_IJNSA_ILi0EEESU_SU_EEEEENS5_IJNS4_10UnderscoreESX_SX_EEEEENS4_13SM90_TMA_LOADENS4_14ComposedLayoutINS4_7SwizzleILi3ELi4ELi3EEENS4_18smem_ptr_flag_bitsILi8EEENST_INS5_IJNSA_ILi8EEESH_EEENS5_IJSH_SB_EEEEEEEvNS4_8identityES10_S1A_vS1B_EENS_8epilogue10collective6detail29Sm90TmaWarpSpecializedAdapterINS1E_15DefaultEpilogueISJ_SK_SK_NS1D_6thread17LinearCombinationISJ_Li1EffLNS1I_9ScaleType4KindE0ELNS_15FloatRoundStyleE2ESJ_EENS1_15EpilogueDefaultEEEEEvvEEEEvNT_6ParamsE,"a",@progbits
	.sectionflags	@""
	.align	4
.nv.constant0._ZN7cutlass13device_kernelINS_4gemm6kernel13GemmUniversalIN4cute5tupleIJiiiiEEENS1_10collective13CollectiveMmaINS1_37MainloopSm90TmaGmmaWarpSpecializedFP8ILi3ENS5_IJNS4_1CILi1EEESB_SB_EEENS1_32KernelTmaWarpSpecializedPingpongEEENS5_IJNSA_ILi64EEENSA_ILi256EEENSA_ILi128EEEEEENS_12float_e4m3_tENS5_IJlSB_lEEESJ_SK_NS4_8TiledMMAINS4_8MMA_AtomIJNS4_4SM904GMMA31MMA_64x256x32_F32E4M3E4M3_SS_TNILNSO_7ScaleInE1ELSQ_1EEEEEENS4_6LayoutISC_NS5_IJNSA_ILi0EEESU_SU_EEEEENS5_IJNS4_10UnderscoreESX_SX_EEEEENS4_13SM90_TMA_LOADENS4_14ComposedLayoutINS4_7SwizzleILi3ELi4ELi3EEENS4_18smem_ptr_flag_bitsILi8EEENST_INS5_IJNSA_ILi8EEESH_EEENS5_IJSH_SB_EEEEEEEvNS4_8identityES10_S1A_vS1B_EENS_8epilogue10collective6detail29Sm90TmaWarpSpecializedAdapterINS1E_15DefaultEpilogueISJ_SK_SK_NS1D_6thread17LinearCombinationISJ_Li1EffLNS1I_9ScaleType4KindE0ELNS_15FloatRoundStyleE2ESJ_EENS1_15EpilogueDefaultEEEEEvvEEEEvNT_6ParamsE:
	.zero		1664


//--------------------- SYMBOLS --------------------------

	.type		.nv.reservedSmem.offset0,@object
	.size		.nv.reservedSmem.offset0,0x4
